//
// Generated by NVIDIA NVVM Compiler
//
// Compiler Build ID: CL-36424714
// Cuda compilation tools, release 13.0, V13.0.88
// Based on NVVM 20.0.0
//

.version 9.0
.target sm_100
.address_size 64

	// .globl	_Z6osmateddddiddPdS_S_S_S_S_S_S_S_S_S_S_S_

.visible .entry _Z6osmateddddiddPdS_S_S_S_S_S_S_S_S_S_S_S_(
	.param .f64 _Z6osmateddddiddPdS_S_S_S_S_S_S_S_S_S_S_S__param_0,
	.param .f64 _Z6osmateddddiddPdS_S_S_S_S_S_S_S_S_S_S_S__param_1,
	.param .f64 _Z6osmateddddiddPdS_S_S_S_S_S_S_S_S_S_S_S__param_2,
	.param .f64 _Z6osmateddddiddPdS_S_S_S_S_S_S_S_S_S_S_S__param_3,
	.param .u32 _Z6osmateddddiddPdS_S_S_S_S_S_S_S_S_S_S_S__param_4,
	.param .f64 _Z6osmateddddiddPdS_S_S_S_S_S_S_S_S_S_S_S__param_5,
	.param .f64 _Z6osmateddddiddPdS_S_S_S_S_S_S_S_S_S_S_S__param_6,
	.param .u64 .ptr .align 1 _Z6osmateddddiddPdS_S_S_S_S_S_S_S_S_S_S_S__param_7,
	.param .u64 .ptr .align 1 _Z6osmateddddiddPdS_S_S_S_S_S_S_S_S_S_S_S__param_8,
	.param .u64 .ptr .align 1 _Z6osmateddddiddPdS_S_S_S_S_S_S_S_S_S_S_S__param_9,
	.param .u64 .ptr .align 1 _Z6osmateddddiddPdS_S_S_S_S_S_S_S_S_S_S_S__param_10,
	.param .u64 .ptr .align 1 _Z6osmateddddiddPdS_S_S_S_S_S_S_S_S_S_S_S__param_11,
	.param .u64 .ptr .align 1 _Z6osmateddddiddPdS_S_S_S_S_S_S_S_S_S_S_S__param_12,
	.param .u64 .ptr .align 1 _Z6osmateddddiddPdS_S_S_S_S_S_S_S_S_S_S_S__param_13,
	.param .u64 .ptr .align 1 _Z6osmateddddiddPdS_S_S_S_S_S_S_S_S_S_S_S__param_14,
	.param .u64 .ptr .align 1 _Z6osmateddddiddPdS_S_S_S_S_S_S_S_S_S_S_S__param_15,
	.param .u64 .ptr .align 1 _Z6osmateddddiddPdS_S_S_S_S_S_S_S_S_S_S_S__param_16,
	.param .u64 .ptr .align 1 _Z6osmateddddiddPdS_S_S_S_S_S_S_S_S_S_S_S__param_17,
	.param .u64 .ptr .align 1 _Z6osmateddddiddPdS_S_S_S_S_S_S_S_S_S_S_S__param_18,
	.param .u64 .ptr .align 1 _Z6osmateddddiddPdS_S_S_S_S_S_S_S_S_S_S_S__param_19
)
{
	.reg .pred 	%p<13>;
	.reg .b32 	%r<29>;
	.reg .b64 	%rd<118>;
	.reg .b64 	%fd<316>;

	ld.param.u32 	%r8, [_Z6osmateddddiddPdS_S_S_S_S_S_S_S_S_S_S_S__param_4];
	ld.param.u64 	%rd68, [_Z6osmateddddiddPdS_S_S_S_S_S_S_S_S_S_S_S__param_7];
	ld.param.u64 	%rd69, [_Z6osmateddddiddPdS_S_S_S_S_S_S_S_S_S_S_S__param_8];
	ld.param.u64 	%rd70, [_Z6osmateddddiddPdS_S_S_S_S_S_S_S_S_S_S_S__param_9];
	ld.param.u64 	%rd61, [_Z6osmateddddiddPdS_S_S_S_S_S_S_S_S_S_S_S__param_10];
	ld.param.u64 	%rd62, [_Z6osmateddddiddPdS_S_S_S_S_S_S_S_S_S_S_S__param_11];
	ld.param.u64 	%rd63, [_Z6osmateddddiddPdS_S_S_S_S_S_S_S_S_S_S_S__param_12];
	ld.param.u64 	%rd64, [_Z6osmateddddiddPdS_S_S_S_S_S_S_S_S_S_S_S__param_13];
	ld.param.u64 	%rd65, [_Z6osmateddddiddPdS_S_S_S_S_S_S_S_S_S_S_S__param_14];
	ld.param.u64 	%rd66, [_Z6osmateddddiddPdS_S_S_S_S_S_S_S_S_S_S_S__param_15];
	ld.param.u64 	%rd71, [_Z6osmateddddiddPdS_S_S_S_S_S_S_S_S_S_S_S__param_16];
	ld.param.u64 	%rd72, [_Z6osmateddddiddPdS_S_S_S_S_S_S_S_S_S_S_S__param_17];
	ld.param.u64 	%rd73, [_Z6osmateddddiddPdS_S_S_S_S_S_S_S_S_S_S_S__param_19];
	cvta.to.global.u64 	%rd1, %rd73;
	cvta.to.global.u64 	%rd2, %rd72;
	cvta.to.global.u64 	%rd3, %rd71;
	cvta.to.global.u64 	%rd4, %rd70;
	cvta.to.global.u64 	%rd5, %rd69;
	cvta.to.global.u64 	%rd6, %rd68;
	mov.u32 	%r9, %ctaid.x;
	mov.u32 	%r10, %ntid.x;
	add.s32 	%r11, %r9, %r10;
	mov.u32 	%r12, %tid.x;
	add.s32 	%r1, %r11, %r12;
	setp.lt.s32 	%p1, %r8, 1;
	@%p1 bra 	$L__BB0_18;
	ld.param.u32 	%r19, [_Z6osmateddddiddPdS_S_S_S_S_S_S_S_S_S_S_S__param_4];
	cvta.to.global.u64 	%rd75, %rd61;
	cvta.to.global.u64 	%rd76, %rd62;
	cvta.to.global.u64 	%rd77, %rd63;
	cvta.to.global.u64 	%rd78, %rd64;
	cvta.to.global.u64 	%rd79, %rd65;
	cvta.to.global.u64 	%rd80, %rd66;
	mul.wide.s32 	%rd81, %r1, 8;
	add.s64 	%rd7, %rd6, %rd81;
	add.s64 	%rd8, %rd5, %rd81;
	add.s64 	%rd9, %rd4, %rd81;
	add.s64 	%rd10, %rd75, %rd81;
	add.s64 	%rd11, %rd2, %rd81;
	add.s64 	%rd12, %rd78, %rd81;
	add.s64 	%rd13, %rd76, %rd81;
	add.s64 	%rd14, %rd79, %rd81;
	add.s64 	%rd15, %rd77, %rd81;
	add.s64 	%rd16, %rd80, %rd81;
	setp.eq.s32 	%p2, %r19, 1;
	mov.b64 	%rd104, 0;
	@%p2 bra 	$L__BB0_9;
	ld.param.u32 	%r20, [_Z6osmateddddiddPdS_S_S_S_S_S_S_S_S_S_S_S__param_4];
	and.b32  	%r13, %r20, 2147483646;
	neg.s32 	%r27, %r13;
	add.s64 	%rd109, %rd6, 8;
	add.s64 	%rd108, %rd2, 8;
	add.s64 	%rd107, %rd5, 8;
	add.s64 	%rd106, %rd3, 8;
	add.s64 	%rd105, %rd4, 8;
$L__BB0_3:
	ld.global.f64 	%fd21, [%rd109+-8];
	ld.global.f64 	%fd315, [%rd7];
	sub.f64 	%fd4, %fd21, %fd315;
	ld.global.f64 	%fd22, [%rd107+-8];
	ld.global.f64 	%fd314, [%rd8];
	sub.f64 	%fd23, %fd22, %fd314;
	mul.f64 	%fd24, %fd23, %fd23;
	fma.rn.f64 	%fd25, %fd4, %fd4, %fd24;
	ld.global.f64 	%fd26, [%rd105+-8];
	ld.global.f64 	%fd313, [%rd9];
	sub.f64 	%fd27, %fd26, %fd313;
	fma.rn.f64 	%fd7, %fd27, %fd27, %fd25;
	setp.eq.f64 	%p3, %fd7, 0d0000000000000000;
	@%p3 bra 	$L__BB0_5;
	ld.param.f64 	%fd310, [_Z6osmateddddiddPdS_S_S_S_S_S_S_S_S_S_S_S__param_6];
	ld.param.f64 	%fd307, [_Z6osmateddddiddPdS_S_S_S_S_S_S_S_S_S_S_S__param_3];
	ld.param.f64 	%fd304, [_Z6osmateddddiddPdS_S_S_S_S_S_S_S_S_S_S_S__param_2];
	sqrt.rn.f64 	%fd28, %fd7;
	mul.wide.s32 	%rd82, %r1, 8;
	add.s64 	%rd83, %rd3, %rd82;
	ld.global.f64 	%fd29, [%rd83];
	mul.f64 	%fd30, %fd310, %fd29;
	ld.global.f64 	%fd31, [%rd106+-8];
	mul.f64 	%fd32, %fd30, %fd31;
	div.rn.f64 	%fd33, %fd32, %fd28;
	ld.global.f64 	%fd34, [%rd10];
	ld.global.f64 	%fd35, [%rd11];
	ld.global.f64 	%fd36, [%rd108+-8];
	sub.f64 	%fd37, %fd35, %fd36;
	fma.rn.f64 	%fd38, %fd304, %fd37, %fd33;
	sub.f64 	%fd39, %fd29, %fd31;
	fma.rn.f64 	%fd40, %fd307, %fd39, %fd38;
	fma.rn.f64 	%fd41, %fd40, %fd4, %fd34;
	st.global.f64 	[%rd12], %fd41;
	ld.global.f64 	%fd42, [%rd13];
	ld.global.f64 	%fd43, [%rd11];
	ld.global.f64 	%fd44, [%rd108+-8];
	sub.f64 	%fd45, %fd43, %fd44;
	fma.rn.f64 	%fd46, %fd304, %fd45, %fd33;
	ld.global.f64 	%fd47, [%rd83];
	ld.global.f64 	%fd48, [%rd106+-8];
	sub.f64 	%fd49, %fd47, %fd48;
	fma.rn.f64 	%fd50, %fd307, %fd49, %fd46;
	ld.global.f64 	%fd51, [%rd107+-8];
	ld.global.f64 	%fd52, [%rd8];
	sub.f64 	%fd53, %fd51, %fd52;
	fma.rn.f64 	%fd54, %fd50, %fd53, %fd42;
	st.global.f64 	[%rd14], %fd54;
	ld.global.f64 	%fd55, [%rd15];
	ld.global.f64 	%fd56, [%rd11];
	ld.global.f64 	%fd57, [%rd108+-8];
	sub.f64 	%fd58, %fd56, %fd57;
	fma.rn.f64 	%fd59, %fd304, %fd58, %fd33;
	ld.global.f64 	%fd60, [%rd83];
	ld.global.f64 	%fd61, [%rd106+-8];
	sub.f64 	%fd62, %fd60, %fd61;
	fma.rn.f64 	%fd63, %fd307, %fd62, %fd59;
	ld.global.f64 	%fd64, [%rd105+-8];
	ld.global.f64 	%fd65, [%rd9];
	sub.f64 	%fd66, %fd64, %fd65;
	fma.rn.f64 	%fd67, %fd63, %fd66, %fd55;
	st.global.f64 	[%rd16], %fd67;
	ld.global.f64 	%fd315, [%rd7];
	ld.global.f64 	%fd314, [%rd8];
	ld.global.f64 	%fd313, [%rd9];
$L__BB0_5:
	ld.global.f64 	%fd68, [%rd109];
	sub.f64 	%fd14, %fd68, %fd315;
	ld.global.f64 	%fd69, [%rd107];
	sub.f64 	%fd70, %fd69, %fd314;
	mul.f64 	%fd71, %fd70, %fd70;
	fma.rn.f64 	%fd72, %fd14, %fd14, %fd71;
	ld.global.f64 	%fd73, [%rd105];
	sub.f64 	%fd74, %fd73, %fd313;
	fma.rn.f64 	%fd15, %fd74, %fd74, %fd72;
	setp.eq.f64 	%p4, %fd15, 0d0000000000000000;
	@%p4 bra 	$L__BB0_7;
	ld.param.f64 	%fd311, [_Z6osmateddddiddPdS_S_S_S_S_S_S_S_S_S_S_S__param_6];
	ld.param.f64 	%fd308, [_Z6osmateddddiddPdS_S_S_S_S_S_S_S_S_S_S_S__param_3];
	ld.param.f64 	%fd305, [_Z6osmateddddiddPdS_S_S_S_S_S_S_S_S_S_S_S__param_2];
	sqrt.rn.f64 	%fd75, %fd15;
	mul.wide.s32 	%rd84, %r1, 8;
	add.s64 	%rd85, %rd3, %rd84;
	ld.global.f64 	%fd76, [%rd85];
	mul.f64 	%fd77, %fd311, %fd76;
	ld.global.f64 	%fd78, [%rd106];
	mul.f64 	%fd79, %fd77, %fd78;
	div.rn.f64 	%fd80, %fd79, %fd75;
	ld.global.f64 	%fd81, [%rd10];
	ld.global.f64 	%fd82, [%rd11];
	ld.global.f64 	%fd83, [%rd108];
	sub.f64 	%fd84, %fd82, %fd83;
	fma.rn.f64 	%fd85, %fd305, %fd84, %fd80;
	sub.f64 	%fd86, %fd76, %fd78;
	fma.rn.f64 	%fd87, %fd308, %fd86, %fd85;
	fma.rn.f64 	%fd88, %fd87, %fd14, %fd81;
	st.global.f64 	[%rd12], %fd88;
	ld.global.f64 	%fd89, [%rd13];
	ld.global.f64 	%fd90, [%rd11];
	ld.global.f64 	%fd91, [%rd108];
	sub.f64 	%fd92, %fd90, %fd91;
	fma.rn.f64 	%fd93, %fd305, %fd92, %fd80;
	ld.global.f64 	%fd94, [%rd85];
	ld.global.f64 	%fd95, [%rd106];
	sub.f64 	%fd96, %fd94, %fd95;
	fma.rn.f64 	%fd97, %fd308, %fd96, %fd93;
	ld.global.f64 	%fd98, [%rd107];
	ld.global.f64 	%fd99, [%rd8];
	sub.f64 	%fd100, %fd98, %fd99;
	fma.rn.f64 	%fd101, %fd97, %fd100, %fd89;
	st.global.f64 	[%rd14], %fd101;
	ld.global.f64 	%fd102, [%rd15];
	ld.global.f64 	%fd103, [%rd11];
	ld.global.f64 	%fd104, [%rd108];
	sub.f64 	%fd105, %fd103, %fd104;
	fma.rn.f64 	%fd106, %fd305, %fd105, %fd80;
	ld.global.f64 	%fd107, [%rd85];
	ld.global.f64 	%fd108, [%rd106];
	sub.f64 	%fd109, %fd107, %fd108;
	fma.rn.f64 	%fd110, %fd308, %fd109, %fd106;
	ld.global.f64 	%fd111, [%rd105];
	ld.global.f64 	%fd112, [%rd9];
	sub.f64 	%fd113, %fd111, %fd112;
	fma.rn.f64 	%fd114, %fd110, %fd113, %fd102;
	st.global.f64 	[%rd16], %fd114;
$L__BB0_7:
	add.s32 	%r27, %r27, 2;
	add.s64 	%rd109, %rd109, 16;
	add.s64 	%rd108, %rd108, 16;
	add.s64 	%rd107, %rd107, 16;
	add.s64 	%rd106, %rd106, 16;
	add.s64 	%rd105, %rd105, 16;
	setp.eq.s32 	%p5, %r27, 0;
	@%p5 bra 	$L__BB0_8;
	bra.uni 	$L__BB0_3;
$L__BB0_8:
	ld.param.u32 	%r21, [_Z6osmateddddiddPdS_S_S_S_S_S_S_S_S_S_S_S__param_4];
	and.b32  	%r14, %r21, 2147483646;
	cvt.u64.u32 	%rd104, %r14;
$L__BB0_9:
	ld.param.u32 	%r22, [_Z6osmateddddiddPdS_S_S_S_S_S_S_S_S_S_S_S__param_4];
	and.b32  	%r15, %r22, 1;
	setp.eq.b32 	%p6, %r15, 1;
	not.pred 	%p7, %p6;
	@%p7 bra 	$L__BB0_12;
	shl.b64 	%rd86, %rd104, 3;
	add.s64 	%rd87, %rd6, %rd86;
	ld.global.f64 	%fd115, [%rd87];
	ld.global.f64 	%fd116, [%rd7];
	sub.f64 	%fd1, %fd115, %fd116;
	add.s64 	%rd24, %rd5, %rd86;
	ld.global.f64 	%fd117, [%rd24];
	ld.global.f64 	%fd118, [%rd8];
	sub.f64 	%fd119, %fd117, %fd118;
	mul.f64 	%fd120, %fd119, %fd119;
	fma.rn.f64 	%fd121, %fd1, %fd1, %fd120;
	add.s64 	%rd25, %rd4, %rd86;
	ld.global.f64 	%fd122, [%rd25];
	ld.global.f64 	%fd123, [%rd9];
	sub.f64 	%fd124, %fd122, %fd123;
	fma.rn.f64 	%fd2, %fd124, %fd124, %fd121;
	setp.eq.f64 	%p8, %fd2, 0d0000000000000000;
	@%p8 bra 	$L__BB0_12;
	ld.param.f64 	%fd312, [_Z6osmateddddiddPdS_S_S_S_S_S_S_S_S_S_S_S__param_6];
	ld.param.f64 	%fd309, [_Z6osmateddddiddPdS_S_S_S_S_S_S_S_S_S_S_S__param_3];
	ld.param.f64 	%fd306, [_Z6osmateddddiddPdS_S_S_S_S_S_S_S_S_S_S_S__param_2];
	sqrt.rn.f64 	%fd125, %fd2;
	mul.wide.s32 	%rd88, %r1, 8;
	add.s64 	%rd89, %rd3, %rd88;
	ld.global.f64 	%fd126, [%rd89];
	mul.f64 	%fd127, %fd312, %fd126;
	add.s64 	%rd91, %rd3, %rd86;
	ld.global.f64 	%fd128, [%rd91];
	mul.f64 	%fd129, %fd127, %fd128;
	div.rn.f64 	%fd130, %fd129, %fd125;
	ld.global.f64 	%fd131, [%rd10];
	ld.global.f64 	%fd132, [%rd11];
	add.s64 	%rd92, %rd2, %rd86;
	ld.global.f64 	%fd133, [%rd92];
	sub.f64 	%fd134, %fd132, %fd133;
	fma.rn.f64 	%fd135, %fd306, %fd134, %fd130;
	sub.f64 	%fd136, %fd126, %fd128;
	fma.rn.f64 	%fd137, %fd309, %fd136, %fd135;
	fma.rn.f64 	%fd138, %fd137, %fd1, %fd131;
	st.global.f64 	[%rd12], %fd138;
	ld.global.f64 	%fd139, [%rd13];
	ld.global.f64 	%fd140, [%rd11];
	ld.global.f64 	%fd141, [%rd92];
	sub.f64 	%fd142, %fd140, %fd141;
	fma.rn.f64 	%fd143, %fd306, %fd142, %fd130;
	ld.global.f64 	%fd144, [%rd89];
	ld.global.f64 	%fd145, [%rd91];
	sub.f64 	%fd146, %fd144, %fd145;
	fma.rn.f64 	%fd147, %fd309, %fd146, %fd143;
	ld.global.f64 	%fd148, [%rd24];
	ld.global.f64 	%fd149, [%rd8];
	sub.f64 	%fd150, %fd148, %fd149;
	fma.rn.f64 	%fd151, %fd147, %fd150, %fd139;
	st.global.f64 	[%rd14], %fd151;
	ld.global.f64 	%fd152, [%rd15];
	ld.global.f64 	%fd153, [%rd11];
	ld.global.f64 	%fd154, [%rd92];
	sub.f64 	%fd155, %fd153, %fd154;
	fma.rn.f64 	%fd156, %fd306, %fd155, %fd130;
	ld.global.f64 	%fd157, [%rd89];
	ld.global.f64 	%fd158, [%rd91];
	sub.f64 	%fd159, %fd157, %fd158;
	fma.rn.f64 	%fd160, %fd309, %fd159, %fd156;
	ld.global.f64 	%fd161, [%rd25];
	ld.global.f64 	%fd162, [%rd9];
	sub.f64 	%fd163, %fd161, %fd162;
	fma.rn.f64 	%fd164, %fd160, %fd163, %fd152;
	st.global.f64 	[%rd16], %fd164;
$L__BB0_12:
	ld.param.u64 	%rd103, [_Z6osmateddddiddPdS_S_S_S_S_S_S_S_S_S_S_S__param_18];
	ld.param.u32 	%r23, [_Z6osmateddddiddPdS_S_S_S_S_S_S_S_S_S_S_S__param_4];
	cvta.to.global.u64 	%rd26, %rd103;
	setp.eq.s32 	%p9, %r23, 1;
	mul.wide.s32 	%rd94, %r1, 8;
	add.s64 	%rd27, %rd1, %rd94;
	mov.b64 	%rd117, 0;
	@%p9 bra 	$L__BB0_16;
	ld.param.u32 	%r24, [_Z6osmateddddiddPdS_S_S_S_S_S_S_S_S_S_S_S__param_4];
	and.b32  	%r16, %r24, 2147483646;
	neg.s32 	%r28, %r16;
	add.s64 	%rd116, %rd6, 8;
	add.s64 	%rd115, %rd1, 8;
	add.s64 	%rd114, %rd5, 8;
	add.s64 	%rd113, %rd2, 8;
	add.s64 	%rd112, %rd4, 8;
	add.s64 	%rd111, %rd26, 8;
	add.s64 	%rd110, %rd3, 8;
$L__BB0_14:
	ld.param.f64 	%fd302, [_Z6osmateddddiddPdS_S_S_S_S_S_S_S_S_S_S_S__param_1];
	ld.param.f64 	%fd300, [_Z6osmateddddiddPdS_S_S_S_S_S_S_S_S_S_S_S__param_0];
	ld.global.f64 	%fd165, [%rd116+-8];
	ld.global.f64 	%fd166, [%rd7];
	sub.f64 	%fd167, %fd165, %fd166;
	mul.f64 	%fd168, %fd167, %fd167;
	ld.global.f64 	%fd169, [%rd10];
	div.rn.f64 	%fd170, %fd168, %fd169;
	ld.global.f64 	%fd171, [%rd114+-8];
	ld.global.f64 	%fd172, [%rd8];
	sub.f64 	%fd173, %fd171, %fd172;
	mul.f64 	%fd174, %fd173, %fd173;
	ld.global.f64 	%fd175, [%rd13];
	div.rn.f64 	%fd176, %fd174, %fd175;
	add.f64 	%fd177, %fd170, %fd176;
	ld.global.f64 	%fd178, [%rd112+-8];
	ld.global.f64 	%fd179, [%rd9];
	sub.f64 	%fd180, %fd178, %fd179;
	mul.f64 	%fd181, %fd180, %fd180;
	ld.global.f64 	%fd182, [%rd15];
	div.rn.f64 	%fd183, %fd181, %fd182;
	add.f64 	%fd184, %fd177, %fd183;
	sqrt.rn.f64 	%fd185, %fd184;
	ld.global.f64 	%fd186, [%rd110+-8];
	div.rn.f64 	%fd187, %fd302, %fd185;
	add.f64 	%fd188, %fd186, %fd187;
	st.global.f64 	[%rd111+-8], %fd188;
	ld.global.f64 	%fd189, [%rd116+-8];
	ld.global.f64 	%fd190, [%rd7];
	sub.f64 	%fd191, %fd189, %fd190;
	ld.global.f64 	%fd192, [%rd114+-8];
	ld.global.f64 	%fd193, [%rd8];
	sub.f64 	%fd194, %fd192, %fd193;
	mul.f64 	%fd195, %fd194, %fd194;
	fma.rn.f64 	%fd196, %fd191, %fd191, %fd195;
	ld.global.f64 	%fd197, [%rd112+-8];
	ld.global.f64 	%fd198, [%rd9];
	sub.f64 	%fd199, %fd197, %fd198;
	fma.rn.f64 	%fd200, %fd199, %fd199, %fd196;
	sqrt.rn.f64 	%fd201, %fd200;
	ld.global.f64 	%fd202, [%rd11];
	ld.global.f64 	%fd203, [%rd113+-8];
	sub.f64 	%fd204, %fd202, %fd203;
	mul.f64 	%fd205, %fd300, %fd204;
	div.rn.f64 	%fd206, %fd205, %fd201;
	add.f64 	%fd207, %fd203, %fd206;
	st.global.f64 	[%rd115+-8], %fd207;
	ld.global.f64 	%fd208, [%rd11];
	sub.f64 	%fd209, %fd208, %fd206;
	st.global.f64 	[%rd27], %fd209;
	ld.global.f64 	%fd210, [%rd116];
	ld.global.f64 	%fd211, [%rd7];
	sub.f64 	%fd212, %fd210, %fd211;
	mul.f64 	%fd213, %fd212, %fd212;
	ld.global.f64 	%fd214, [%rd10];
	div.rn.f64 	%fd215, %fd213, %fd214;
	ld.global.f64 	%fd216, [%rd114];
	ld.global.f64 	%fd217, [%rd8];
	sub.f64 	%fd218, %fd216, %fd217;
	mul.f64 	%fd219, %fd218, %fd218;
	ld.global.f64 	%fd220, [%rd13];
	div.rn.f64 	%fd221, %fd219, %fd220;
	add.f64 	%fd222, %fd215, %fd221;
	ld.global.f64 	%fd223, [%rd112];
	ld.global.f64 	%fd224, [%rd9];
	sub.f64 	%fd225, %fd223, %fd224;
	mul.f64 	%fd226, %fd225, %fd225;
	ld.global.f64 	%fd227, [%rd15];
	div.rn.f64 	%fd228, %fd226, %fd227;
	add.f64 	%fd229, %fd222, %fd228;
	sqrt.rn.f64 	%fd230, %fd229;
	ld.global.f64 	%fd231, [%rd110];
	div.rn.f64 	%fd232, %fd302, %fd230;
	add.f64 	%fd233, %fd231, %fd232;
	st.global.f64 	[%rd111], %fd233;
	ld.global.f64 	%fd234, [%rd116];
	ld.global.f64 	%fd235, [%rd7];
	sub.f64 	%fd236, %fd234, %fd235;
	ld.global.f64 	%fd237, [%rd114];
	ld.global.f64 	%fd238, [%rd8];
	sub.f64 	%fd239, %fd237, %fd238;
	mul.f64 	%fd240, %fd239, %fd239;
	fma.rn.f64 	%fd241, %fd236, %fd236, %fd240;
	ld.global.f64 	%fd242, [%rd112];
	ld.global.f64 	%fd243, [%rd9];
	sub.f64 	%fd244, %fd242, %fd243;
	fma.rn.f64 	%fd245, %fd244, %fd244, %fd241;
	sqrt.rn.f64 	%fd246, %fd245;
	ld.global.f64 	%fd247, [%rd11];
	ld.global.f64 	%fd248, [%rd113];
	sub.f64 	%fd249, %fd247, %fd248;
	mul.f64 	%fd250, %fd300, %fd249;
	div.rn.f64 	%fd251, %fd250, %fd246;
	add.f64 	%fd252, %fd248, %fd251;
	st.global.f64 	[%rd115], %fd252;
	ld.global.f64 	%fd253, [%rd11];
	sub.f64 	%fd254, %fd253, %fd251;
	st.global.f64 	[%rd27], %fd254;
	add.s32 	%r28, %r28, 2;
	add.s64 	%rd116, %rd116, 16;
	add.s64 	%rd115, %rd115, 16;
	add.s64 	%rd114, %rd114, 16;
	add.s64 	%rd113, %rd113, 16;
	add.s64 	%rd112, %rd112, 16;
	add.s64 	%rd111, %rd111, 16;
	add.s64 	%rd110, %rd110, 16;
	setp.ne.s32 	%p10, %r28, 0;
	@%p10 bra 	$L__BB0_14;
	ld.param.u32 	%r25, [_Z6osmateddddiddPdS_S_S_S_S_S_S_S_S_S_S_S__param_4];
	and.b32  	%r17, %r25, 2147483646;
	cvt.u64.u32 	%rd117, %r17;
$L__BB0_16:
	ld.param.u32 	%r26, [_Z6osmateddddiddPdS_S_S_S_S_S_S_S_S_S_S_S__param_4];
	and.b32  	%r18, %r26, 1;
	setp.eq.b32 	%p11, %r18, 1;
	not.pred 	%p12, %p11;
	@%p12 bra 	$L__BB0_18;
	ld.param.f64 	%fd303, [_Z6osmateddddiddPdS_S_S_S_S_S_S_S_S_S_S_S__param_1];
	ld.param.f64 	%fd301, [_Z6osmateddddiddPdS_S_S_S_S_S_S_S_S_S_S_S__param_0];
	shl.b64 	%rd95, %rd117, 3;
	add.s64 	%rd96, %rd6, %rd95;
	ld.global.f64 	%fd255, [%rd96];
	ld.global.f64 	%fd256, [%rd7];
	sub.f64 	%fd257, %fd255, %fd256;
	mul.f64 	%fd258, %fd257, %fd257;
	ld.global.f64 	%fd259, [%rd10];
	div.rn.f64 	%fd260, %fd258, %fd259;
	add.s64 	%rd97, %rd5, %rd95;
	ld.global.f64 	%fd261, [%rd97];
	ld.global.f64 	%fd262, [%rd8];
	sub.f64 	%fd263, %fd261, %fd262;
	mul.f64 	%fd264, %fd263, %fd263;
	ld.global.f64 	%fd265, [%rd13];
	div.rn.f64 	%fd266, %fd264, %fd265;
	add.f64 	%fd267, %fd260, %fd266;
	add.s64 	%rd98, %rd4, %rd95;
	ld.global.f64 	%fd268, [%rd98];
	ld.global.f64 	%fd269, [%rd9];
	sub.f64 	%fd270, %fd268, %fd269;
	mul.f64 	%fd271, %fd270, %fd270;
	ld.global.f64 	%fd272, [%rd15];
	div.rn.f64 	%fd273, %fd271, %fd272;
	add.f64 	%fd274, %fd267, %fd273;
	sqrt.rn.f64 	%fd275, %fd274;
	add.s64 	%rd99, %rd3, %rd95;
	ld.global.f64 	%fd276, [%rd99];
	div.rn.f64 	%fd277, %fd303, %fd275;
	add.f64 	%fd278, %fd276, %fd277;
	add.s64 	%rd100, %rd26, %rd95;
	st.global.f64 	[%rd100], %fd278;
	ld.global.f64 	%fd279, [%rd96];
	ld.global.f64 	%fd280, [%rd7];
	sub.f64 	%fd281, %fd279, %fd280;
	ld.global.f64 	%fd282, [%rd97];
	ld.global.f64 	%fd283, [%rd8];
	sub.f64 	%fd284, %fd282, %fd283;
	mul.f64 	%fd285, %fd284, %fd284;
	fma.rn.f64 	%fd286, %fd281, %fd281, %fd285;
	ld.global.f64 	%fd287, [%rd98];
	ld.global.f64 	%fd288, [%rd9];
	sub.f64 	%fd289, %fd287, %fd288;
	fma.rn.f64 	%fd290, %fd289, %fd289, %fd286;
	sqrt.rn.f64 	%fd291, %fd290;
	ld.global.f64 	%fd292, [%rd11];
	add.s64 	%rd101, %rd2, %rd95;
	ld.global.f64 	%fd293, [%rd101];
	sub.f64 	%fd294, %fd292, %fd293;
	mul.f64 	%fd295, %fd301, %fd294;
	div.rn.f64 	%fd296, %fd295, %fd291;
	add.f64 	%fd297, %fd293, %fd296;
	add.s64 	%rd102, %rd1, %rd95;
	st.global.f64 	[%rd102], %fd297;
	ld.global.f64 	%fd298, [%rd11];
	sub.f64 	%fd299, %fd298, %fd296;
	st.global.f64 	[%rd27], %fd299;
$L__BB0_18:
	ret;

}


// ===== COMPILED SASS (sm_100) =====

	.target	sm_100

	.elftype	@"ET_EXEC"


//--------------------- .note.nv.tkinfo           --------------------------
	.section	.note.nv.tkinfo,"",@"SHT_NOTE"
	.sectionflags	@"SHF_NOTE_NV_TKINFO"
	.tkinfo
        /*0018*/ 	.word	0x00000002
        /*0030*/ 	.string	""
        /*0030*/ 	.string	"ptxas"
        /*0030*/ 	.string	"Cuda compilation tools, release 13.0, V13.0.88"
        /*0030*/ 	.string	"Build cuda_13.0.r13.0/compiler.36424714_0"
        /*0030*/ 	.string	"-arch sm_100 -m 64 "



//--------------------- .note.nv.cuinfo           --------------------------
	.section	.note.nv.cuinfo,"",@"SHT_NOTE"
	.sectionflags	@"SHF_NOTE_NV_CUINFO"
        /*0018*/ 	.short	0x0002
        /*001a*/ 	.short	0x0064
        /*001c*/ 	.short	0x0082
	.zero		2


//--------------------- .nv.info                  --------------------------
	.section	.nv.info,"",@"SHT_CUDA_INFO"
	.align	4


	//----- nvinfo : EIATTR_REGCOUNT
	.align		4
        /*0000*/ 	.byte	0x04, 0x2f
        /*0002*/ 	.short	(.L_1 - .L_0)
	.align		4
.L_0:
        /*0004*/ 	.word	index@(_Z6osmateddddiddPdS_S_S_S_S_S_S_S_S_S_S_S_)
        /*0008*/ 	.word	0x00000040


	//----- nvinfo : EIATTR_FRAME_SIZE
	.align		4
.L_1:
        /*000c*/ 	.byte	0x04, 0x11
        /*000e*/ 	.short	(.L_3 - .L_2)
	.align		4
.L_2:
        /*0010*/ 	.word	index@($__internal_1_$__cuda_sm20_dsqrt_rn_f64_mediumpath_v1)
        /*0014*/ 	.word	0x00000000


	//----- nvinfo : EIATTR_FRAME_SIZE
	.align		4
.L_3:
        /*0018*/ 	.byte	0x04, 0x11
        /*001a*/ 	.short	(.L_5 - .L_4)
	.align		4
.L_4:
        /*001c*/ 	.word	index@($__internal_0_$__cuda_sm20_div_rn_f64_full)
        /*0020*/ 	.word	0x00000000


	//----- nvinfo : EIATTR_FRAME_SIZE
	.align		4
.L_5:
        /*0024*/ 	.byte	0x04, 0x11
        /*0026*/ 	.short	(.L_7 - .L_6)
	.align		4
.L_6:
        /*0028*/ 	.word	index@(_Z6osmateddddiddPdS_S_S_S_S_S_S_S_S_S_S_S_)
        /*002c*/ 	.word	0x00000000


	//----- nvinfo : EIATTR_MIN_STACK_SIZE
	.align		4
.L_7:
        /*0030*/ 	.byte	0x04, 0x12
        /*0032*/ 	.short	(.L_9 - .L_8)
	.align		4
.L_8:
        /*0034*/ 	.word	index@(_Z6osmateddddiddPdS_S_S_S_S_S_S_S_S_S_S_S_)
        /*0038*/ 	.word	0x00000000
.L_9:


//--------------------- .nv.compat                --------------------------
	.section	.nv.compat,"",@"SHT_CUDA_COMPAT_INFO"
	.align	4
        /*0000*/ 	.byte	0x02, 0x09, 0x00, 0x00, 0x02, 0x02, 0x01, 0x00, 0x02, 0x05, 0x05, 0x00, 0x03, 0x07, 0x01, 0x01
        /*0010*/ 	.byte	0x02, 0x03, 0x00, 0x00, 0x02, 0x06, 0x01, 0x00, 0x04, 0x0b, 0x08, 0x00, 0x01, 0x00, 0x00, 0x00
        /*0020*/ 	.byte	0x00, 0x00, 0x00, 0x00


//--------------------- .nv.info._Z6osmateddddiddPdS_S_S_S_S_S_S_S_S_S_S_S_ --------------------------
	.section	.nv.info._Z6osmateddddiddPdS_S_S_S_S_S_S_S_S_S_S_S_,"",@"SHT_CUDA_INFO"
	.sectionflags	@""
	.align	4


	//----- nvinfo : EIATTR_CUDA_API_VERSION
	.align		4
        /*0000*/ 	.byte	0x04, 0x37
        /*0002*/ 	.short	(.L_11 - .L_10)
.L_10:
        /*0004*/ 	.word	0x00000082


	//----- nvinfo : EIATTR_KPARAM_INFO
	.align		4
.L_11:
        /*0008*/ 	.byte	0x04, 0x17
        /*000a*/ 	.short	(.L_13 - .L_12)
.L_12:
        /*000c*/ 	.word	0x00000000
        /*0010*/ 	.short	0x0013
        /*0012*/ 	.short	0x0098
        /*0014*/ 	.byte	0x00, 0xf5, 0x21, 0x00


	//----- nvinfo : EIATTR_KPARAM_INFO
	.align		4
.L_13:
        /*0018*/ 	.byte	0x04, 0x17
        /*001a*/ 	.short	(.L_15 - .L_14)
.L_14:
        /*001c*/ 	.word	0x00000000
        /*0020*/ 	.short	0x0012
        /*0022*/ 	.short	0x0090
        /*0024*/ 	.byte	0x00, 0xf5, 0x21, 0x00


	//----- nvinfo : EIATTR_KPARAM_INFO
	.align		4
.L_15:
        /*0028*/ 	.byte	0x04, 0x17
        /*002a*/ 	.short	(.L_17 - .L_16)
.L_16:
        /*002c*/ 	.word	0x00000000
        /*0030*/ 	.short	0x0011
        /*0032*/ 	.short	0x0088
        /*0034*/ 	.byte	0x00, 0xf5, 0x21, 0x00


	//----- nvinfo : EIATTR_KPARAM_INFO
	.align		4
.L_17:
        /*0038*/ 	.byte	0x04, 0x17
        /*003a*/ 	.short	(.L_19 - .L_18)
.L_18:
        /*003c*/ 	.word	0x00000000
        /*0040*/ 	.short	0x0010
        /*0042*/ 	.short	0x0080
        /*0044*/ 	.byte	0x00, 0xf5, 0x21, 0x00


	//----- nvinfo : EIATTR_KPARAM_INFO
	.align		4
.L_19:
        /*0048*/ 	.byte	0x04, 0x17
        /*004a*/ 	.short	(.L_21 - .L_20)
.L_20:
        /*004c*/ 	.word	0x00000000
        /*0050*/ 	.short	0x000f
        /*0052*/ 	.short	0x0078
        /*0054*/ 	.byte	0x00, 0xf5, 0x21, 0x00


	//----- nvinfo : EIATTR_KPARAM_INFO
	.align		4
.L_21:
        /*0058*/ 	.byte	0x04, 0x17
        /*005a*/ 	.short	(.L_23 - .L_22)
.L_22:
        /*005c*/ 	.word	0x00000000
        /*0060*/ 	.short	0x000e
        /*0062*/ 	.short	0x0070
        /*0064*/ 	.byte	0x00, 0xf5, 0x21, 0x00


	//----- nvinfo : EIATTR_KPARAM_INFO
	.align		4
.L_23:
        /*0068*/ 	.byte	0x04, 0x17
        /*006a*/ 	.short	(.L_25 - .L_24)
.L_24:
        /*006c*/ 	.word	0x00000000
        /*0070*/ 	.short	0x000d
        /*0072*/ 	.short	0x0068
        /*0074*/ 	.byte	0x00, 0xf5, 0x21, 0x00


	//----- nvinfo : EIATTR_KPARAM_INFO
	.align		4
.L_25:
        /*0078*/ 	.byte	0x04, 0x17
        /*007a*/ 	.short	(.L_27 - .L_26)
.L_26:
        /*007c*/ 	.word	0x00000000
        /*0080*/ 	.short	0x000c
        /*0082*/ 	.short	0x0060
        /*0084*/ 	.byte	0x00, 0xf5, 0x21, 0x00


	//----- nvinfo : EIATTR_KPARAM_INFO
	.align		4
.L_27:
        /*0088*/ 	.byte	0x04, 0x17
        /*008a*/ 	.short	(.L_29 - .L_28)
.L_28:
        /*008c*/ 	.word	0x00000000
        /*0090*/ 	.short	0x000b
        /*0092*/ 	.short	0x0058
        /*0094*/ 	.byte	0x00, 0xf5, 0x21, 0x00


	//----- nvinfo : EIATTR_KPARAM_INFO
	.align		4
.L_29:
        /*0098*/ 	.byte	0x04, 0x17
        /*009a*/ 	.short	(.L_31 - .L_30)
.L_30:
        /*009c*/ 	.word	0x00000000
        /*00a0*/ 	.short	0x000a
        /*00a2*/ 	.short	0x0050
        /*00a4*/ 	.byte	0x00, 0xf5, 0x21, 0x00


	//----- nvinfo : EIATTR_KPARAM_INFO
	.align		4
.L_31:
        /*00a8*/ 	.byte	0x04, 0x17
        /*00aa*/ 	.short	(.L_33 - .L_32)
.L_32:
        /*00ac*/ 	.word	0x00000000
        /*00b0*/ 	.short	0x0009
        /*00b2*/ 	.short	0x0048
        /*00b4*/ 	.byte	0x00, 0xf5, 0x21, 0x00


	//----- nvinfo : EIATTR_KPARAM_INFO
	.align		4
.L_33:
        /*00b8*/ 	.byte	0x04, 0x17
        /*00ba*/ 	.short	(.L_35 - .L_34)
.L_34:
        /*00bc*/ 	.word	0x00000000
        /*00c0*/ 	.short	0x0008
        /*00c2*/ 	.short	0x0040
        /*00c4*/ 	.byte	0x00, 0xf5, 0x21, 0x00


	//----- nvinfo : EIATTR_KPARAM_INFO
	.align		4
.L_35:
        /*00c8*/ 	.byte	0x04, 0x17
        /*00ca*/ 	.short	(.L_37 - .L_36)
.L_36:
        /*00cc*/ 	.word	0x00000000
        /*00d0*/ 	.short	0x0007
        /*00d2*/ 	.short	0x0038
        /*00d4*/ 	.byte	0x00, 0xf5, 0x21, 0x00


	//----- nvinfo : EIATTR_KPARAM_INFO
	.align		4
.L_37:
        /*00d8*/ 	.byte	0x04, 0x17
        /*00da*/ 	.short	(.L_39 - .L_38)
.L_38:
        /*00dc*/ 	.word	0x00000000
        /*00e0*/ 	.short	0x0006
        /*00e2*/ 	.short	0x0030
        /*00e4*/ 	.byte	0x00, 0xf0, 0x21, 0x00


	//----- nvinfo : EIATTR_KPARAM_INFO
	.align		4
.L_39:
        /*00e8*/ 	.byte	0x04, 0x17
        /*00ea*/ 	.short	(.L_41 - .L_40)
.L_40:
        /*00ec*/ 	.word	0x00000000
        /*00f0*/ 	.short	0x0005
        /*00f2*/ 	.short	0x0028
        /*00f4*/ 	.byte	0x00, 0xf0, 0x21, 0x00


	//----- nvinfo : EIATTR_KPARAM_INFO
	.align		4
.L_41:
        /*00f8*/ 	.byte	0x04, 0x17
        /*00fa*/ 	.short	(.L_43 - .L_42)
.L_42:
        /*00fc*/ 	.word	0x00000000
        /*0100*/ 	.short	0x0004
        /*0102*/ 	.short	0x0020
        /*0104*/ 	.byte	0x00, 0xf0, 0x11, 0x00


	//----- nvinfo : EIATTR_KPARAM_INFO
	.align		4
.L_43:
        /*0108*/ 	.byte	0x04, 0x17
        /*010a*/ 	.short	(.L_45 - .L_44)
.L_44:
        /*010c*/ 	.word	0x00000000
        /*0110*/ 	.short	0x0003
        /*0112*/ 	.short	0x0018
        /*0114*/ 	.byte	0x00, 0xf0, 0x21, 0x00


	//----- nvinfo : EIATTR_KPARAM_INFO
	.align		4
.L_45:
        /*0118*/ 	.byte	0x04, 0x17
        /*011a*/ 	.short	(.L_47 - .L_46)
.L_46:
        /*011c*/ 	.word	0x00000000
        /*0120*/ 	.short	0x0002
        /*0122*/ 	.short	0x0010
        /*0124*/ 	.byte	0x00, 0xf0, 0x21, 0x00


	//----- nvinfo : EIATTR_KPARAM_INFO
	.align		4
.L_47:
        /*0128*/ 	.byte	0x04, 0x17
        /*012a*/ 	.short	(.L_49 - .L_48)
.L_48:
        /*012c*/ 	.word	0x00000000
        /*0130*/ 	.short	0x0001
        /*0132*/ 	.short	0x0008
        /*0134*/ 	.byte	0x00, 0xf0, 0x21, 0x00


	//----- nvinfo : EIATTR_KPARAM_INFO
	.align		4
.L_49:
        /*0138*/ 	.byte	0x04, 0x17
        /*013a*/ 	.short	(.L_51 - .L_50)
.L_50:
        /*013c*/ 	.word	0x00000000
        /*0140*/ 	.short	0x0000
        /*0142*/ 	.short	0x0000
        /*0144*/ 	.byte	0x00, 0xf0, 0x21, 0x00


	//----- nvinfo : EIATTR_SPARSE_MMA_MASK
	.align		4
.L_51:
        /*0148*/ 	.byte	0x03, 0x50
        /*014a*/ 	.short	0x0000


	//----- nvinfo : EIATTR_MAXREG_COUNT
	.align		4
        /*014c*/ 	.byte	0x03, 0x1b
        /*014e*/ 	.short	0x00ff


	//----- nvinfo : EIATTR_MERCURY_ISA_VERSION
	.align		4
        /*0150*/ 	.byte	0x03, 0x5f
        /*0152*/ 	.short	0x0101


	//----- nvinfo : EIATTR_VRC_CTA_INIT_COUNT
	.align		4
        /*0154*/ 	.byte	0x02, 0x4a
	.zero		1
	.zero		1


	//----- nvinfo : EIATTR_EXIT_INSTR_OFFSETS
	.align		4
        /*0158*/ 	.byte	0x04, 0x1c
        /*015a*/ 	.short	(.L_53 - .L_52)


	//   ....[0]....
.L_52:
        /*015c*/ 	.word	0x00000070


	//   ....[1]....
        /*0160*/ 	.word	0x00003900


	//   ....[2]....
        /*0164*/ 	.word	0x000047f0


	//----- nvinfo : EIATTR_CRS_STACK_SIZE
	.align		4
.L_53:
        /*0168*/ 	.byte	0x04, 0x1e
        /*016a*/ 	.short	(.L_55 - .L_54)
.L_54:
        /*016c*/ 	.word	0x00000000


	//----- nvinfo : EIATTR_CBANK_PARAM_SIZE
	.align		4
.L_55:
        /*0170*/ 	.byte	0x03, 0x19
        /*0172*/ 	.short	0x00a0


	//----- nvinfo : EIATTR_PARAM_CBANK
	.align		4
        /*0174*/ 	.byte	0x04, 0x0a
        /*0176*/ 	.short	(.L_57 - .L_56)
	.align		4
.L_56:
        /*0178*/ 	.word	index@(.nv.constant0._Z6osmateddddiddPdS_S_S_S_S_S_S_S_S_S_S_S_)
        /*017c*/ 	.short	0x0380
        /*017e*/ 	.short	0x00a0


	//----- nvinfo : EIATTR_SW_WAR
	.align		4
.L_57:
        /*0180*/ 	.byte	0x04, 0x36
        /*0182*/ 	.short	(.L_59 - .L_58)
.L_58:
        /*0184*/ 	.word	0x00000008
.L_59:


//--------------------- .nv.callgraph             --------------------------
	.section	.nv.callgraph,"",@"SHT_CUDA_CALLGRAPH"
	.align	4
	.sectionentsize	8
	.align		4
        /*0000*/ 	.word	0x00000000
	.align		4
        /*0004*/ 	.word	0xffffffff
	.align		4
        /*0008*/ 	.word	0x00000000
	.align		4
        /*000c*/ 	.word	0xfffffffe
	.align		4
        /*0010*/ 	.word	0x00000000
	.align		4
        /*0014*/ 	.word	0xfffffffd
	.align		4
        /*0018*/ 	.word	0x00000000
	.align		4
        /*001c*/ 	.word	0xfffffffc


//--------------------- .text._Z6osmateddddiddPdS_S_S_S_S_S_S_S_S_S_S_S_ --------------------------
	.section	.text._Z6osmateddddiddPdS_S_S_S_S_S_S_S_S_S_S_S_,"ax",@progbits
	.align	128
        .global         _Z6osmateddddiddPdS_S_S_S_S_S_S_S_S_S_S_S_
        .type           _Z6osmateddddiddPdS_S_S_S_S_S_S_S_S_S_S_S_,@function
        .size           _Z6osmateddddiddPdS_S_S_S_S_S_S_S_S_S_S_S_,(.L_x_75 - _Z6osmateddddiddPdS_S_S_S_S_S_S_S_S_S_S_S_)
        .other          _Z6osmateddddiddPdS_S_S_S_S_S_S_S_S_S_S_S_,@"STO_CUDA_ENTRY STV_DEFAULT"
_Z6osmateddddiddPdS_S_S_S_S_S_S_S_S_S_S_S_:
.text._Z6osmateddddiddPdS_S_S_S_S_S_S_S_S_S_S_S_:
[----:B------:R-:W-:Y:S01]  /*0000*/  LDC R1, c[0x0][0x37c] ;  /* 0x0000df00ff017b82 */ /* 0x000fe20000000800 */
[----:B------:R-:W0:Y:S01]  /*0010*/  LDCU UR4, c[0x0][0x3a0] ;  /* 0x00007400ff0477ac */ /* 0x000e220008000800 */
[----:B------:R-:W1:Y:S06]  /*0020*/  S2R R0, SR_TID.X ;  /* 0x0000000000007919 */ /* 0x000e6c0000002100 */
[----:B------:R-:W2:Y:S01]  /*0030*/  LDC R11, c[0x0][0x360] ;  /* 0x0000d800ff0b7b82 */ /* 0x000ea20000000800 */
[----:B0-----:R-:W-:-:S07]  /*0040*/  IMAD.U32 R44, RZ, RZ, UR4 ;  /* 0x00000004ff2c7e24 */ /* 0x001fce000f8e00ff */
[----:B------:R-:W0:Y:S01]  /*0050*/  S2UR UR4, SR_CTAID.X ;  /* 0x00000000000479c3 */ /* 0x000e220000002500 */
[----:B------:R-:W-:-:S13]  /*0060*/  ISETP.GE.AND P0, PT, R44, 0x1, PT ;  /* 0x000000012c00780c */ /* 0x000fda0003f06270 */
[----:B01----:R-:W-:Y:S05]  /*0070*/  @!P0 EXIT ;  /* 0x000000000000894d */ /* 0x003fea0003800000 */
[----:B------:R-:W0:Y:S01]  /*0080*/  LDC.64 R40, c[0x0][0x3b8] ;  /* 0x0000ee00ff287b82 */ /* 0x000e220000000a00 */
[----:B------:R-:W-:Y:S01]  /*0090*/  ISETP.NE.AND P0, PT, R44, 0x1, PT ;  /* 0x000000012c00780c */ /* 0x000fe20003f05270 */
[----:B------:R-:W1:Y:S01]  /*00a0*/  LDCU.64 UR28, c[0x0][0x358] ;  /* 0x00006b00ff1c77ac */ /* 0x000e620008000a00 */
[----:B--2---:R-:W-:Y:S02]  /*00b0*/  IADD3 R11, PT, PT, R0, UR4, R11 ;  /* 0x00000004000b7c10 */ /* 0x004fe4000fffe00b */
[----:B------:R-:W-:-:S03]  /*00c0*/  CS2R R2, SRZ ;  /* 0x0000000000027805 */ /* 0x000fc6000001ff00 */
[----:B------:R-:W2:Y:S08]  /*00d0*/  LDC.64 R38, c[0x0][0x3c0] ;  /* 0x0000f000ff267b82 */ /* 0x000eb00000000a00 */
[----:B------:R-:W3:Y:S08]  /*00e0*/  LDC.64 R36, c[0x0][0x3c8] ;  /* 0x0000f200ff247b82 */ /* 0x000ef00000000a00 */
[----:B------:R-:W4:Y:S01]  /*00f0*/  LDC.64 R34, c[0x0][0x3d0] ;  /* 0x0000f400ff227b82 */ /* 0x000f220000000a00 */
[----:B0-----:R-:W-:-:S07]  /*0100*/  IMAD.WIDE R40, R11, 0x8, R40 ;  /* 0x000000080b287825 */ /* 0x001fce00078e0228 */
[----:B------:R-:W0:Y:S01]  /*0110*/  LDC.64 R32, c[0x0][0x408] ;  /* 0x00010200ff207b82 */ /* 0x000e220000000a00 */
[----:B--2---:R-:W-:-:S07]  /*0120*/  IMAD.WIDE R38, R11, 0x8, R38 ;  /* 0x000000080b267825 */ /* 0x004fce00078e0226 */
[----:B------:R-:W2:Y:S01]  /*0130*/  LDC.64 R30, c[0x0][0x3e8] ;  /* 0x0000fa00ff1e7b82 */ /* 0x000ea20000000a00 */
[----:B---3--:R-:W-:-:S07]  /*0140*/  IMAD.WIDE R36, R11, 0x8, R36 ;  /* 0x000000080b247825 */ /* 0x008fce00078e0224 */
[----:B------:R-:W3:Y:S01]  /*0150*/  LDC.64 R28, c[0x0][0x3d8] ;  /* 0x0000f600ff1c7b82 */ /* 0x000ee20000000a00 */
[----:B----4-:R-:W-:-:S07]  /*0160*/  IMAD.WIDE R34, R11, 0x8, R34 ;  /* 0x000000080b227825 */ /* 0x010fce00078e0222 */
[----:B------:R-:W4:Y:S01]  /*0170*/  LDC.64 R26, c[0x0][0x3f0] ;  /* 0x0000fc00ff1a7b82 */ /* 0x000f220000000a00 */
[----:B0-----:R-:W-:-:S07]  /*0180*/  IMAD.WIDE R32, R11, 0x8, R32 ;  /* 0x000000080b207825 */ /* 0x001fce00078e0220 */
[----:B------:R-:W0:Y:S01]  /*0190*/  LDC.64 R24, c[0x0][0x3e0] ;  /* 0x0000f800ff187b82 */ /* 0x000e220000000a00 */
[----:B--2---:R-:W-:-:S07]  /*01a0*/  IMAD.WIDE R30, R11, 0x8, R30 ;  /* 0x000000080b1e7825 */ /* 0x004fce00078e021e */
[----:B------:R-:W2:Y:S01]  /*01b0*/  LDC.64 R22, c[0x0][0x3f8] ;  /* 0x0000fe00ff167b82 */ /* 0x000ea20000000a00 */
[----:B---3--:R-:W-:-:S04]  /*01c0*/  IMAD.WIDE R28, R11, 0x8, R28 ;  /* 0x000000080b1c7825 */ /* 0x008fc800078e021c */
[----:B----4-:R-:W-:-:S04]  /*01d0*/  IMAD.WIDE R26, R11, 0x8, R26 ;  /* 0x000000080b1a7825 */ /* 0x010fc800078e021a */
[----:B0-----:R-:W-:-:S04]  /*01e0*/  IMAD.WIDE R24, R11, 0x8, R24 ;  /* 0x000000080b187825 */ /* 0x001fc800078e0218 */
[----:B--2---:R-:W-:Y:S01]  /*01f0*/  IMAD.WIDE R22, R11, 0x8, R22 ;  /* 0x000000080b167825 */ /* 0x004fe200078e0216 */
[----:B-1----:R-:W-:Y:S06]  /*0200*/  @!P0 BRA `(.L_x_0) ;  /* 0x00000010001c8947 */ /* 0x002fec0003800000 */
[----:B------:R-:W0:Y:S01]  /*0210*/  LDCU.128 UR20, c[0x0][0x3c0] ;  /* 0x00007800ff1477ac */ /* 0x000e220008000c00 */
[----:B------:R-:W-:Y:S01]  /*0220*/  LOP3.LUT R44, R44, 0x7ffffffe, RZ, 0xc0, !PT ;  /* 0x7ffffffe2c2c7812 */ /* 0x000fe200078ec0ff */
[----:B------:R-:W1:Y:S04]  /*0230*/  LDCU.128 UR24, c[0x0][0x400] ;  /* 0x00008000ff1877ac */ /* 0x000e680008000c00 */
[----:B------:R-:W-:Y:S01]  /*0240*/  IMAD.MOV R44, RZ, RZ, -R44 ;  /* 0x000000ffff2c7224 */ /* 0x000fe200078e0a2c */
[----:B------:R-:W2:Y:S01]  /*0250*/  LDCU.64 UR18, c[0x0][0x3b8] ;  /* 0x00007700ff1277ac */ /* 0x000ea20008000a00 */
[----:B------:R-:W-:Y:S01]  /*0260*/  UMOV UR4, 0x8 ;  /* 0x0000000800047882 */ /* 0x000fe20000000000 */
[----:B------:R-:W-:Y:S02]  /*0270*/  UMOV UR5, 0x0 ;  /* 0x0000000000057882 */ /* 0x000fe40000000000 */
[----:B0-----:R-:W-:-:S02]  /*0280*/  UIMAD.WIDE.U32 UR6, UR20, 0x1, UR4 ;  /* 0x00000001140678a5 */ /* 0x001fc4000f8e0004 */
[----:B------:R-:W-:Y:S02]  /*0290*/  UIMAD.WIDE.U32 UR10, UR22, 0x1, UR4 ;  /* 0x00000001160a78a5 */ /* 0x000fe4000f8e0004 */
[----:B-1----:R-:W-:Y:S02]  /*02a0*/  UIMAD.WIDE.U32 UR8, UR26, 0x1, UR4 ;  /* 0x000000011a0878a5 */ /* 0x002fe4000f8e0004 */
[----:B------:R-:W-:Y:S02]  /*02b0*/  UIMAD.WIDE.U32 UR12, UR24, 0x1, UR4 ;  /* 0x00000001180c78a5 */ /* 0x000fe4000f8e0004 */
[----:B--2---:R-:W-:Y:S01]  /*02c0*/  UIMAD.WIDE.U32 UR4, UR18, 0x1, UR4 ;  /* 0x00000001120478a5 */ /* 0x004fe2000f8e0004 */
[----:B------:R-:W-:Y:S01]  /*02d0*/  IMAD.U32 R4, RZ, RZ, UR10 ;  /* 0x0000000aff047e24 */ /* 0x000fe2000f8e00ff */
[----:B------:R-:W-:Y:S01]  /*02e0*/  UIADD3 UR16, UPT, UPT, UR7, UR21, URZ ;  /* 0x0000001507107290 */ /* 0x000fe2000fffe0ff */
        /* <DEDUP_REMOVED lines=8> */
[----:B------:R-:W-:Y:S01]  /*0370*/  IMAD.MOV.U32 R18, RZ, RZ, R2 ;  /* 0x000000ffff127224 */ /* 0x000fe200078e0002 */
[----:B------:R-:W-:Y:S01]  /*0380*/  MOV R14, UR8 ;  /* 0x00000008000e7c02 */ /* 0x000fe20008000f00 */
[----:B------:R-:W-:Y:S01]  /*0390*/  IMAD.U32 R2, RZ, RZ, UR6 ;  /* 0x00000006ff027e24 */ /* 0x000fe2000f8e00ff */
[----:B------:R-:W-:Y:S01]  /*03a0*/  MOV R3, UR7 ;  /* 0x0000000700037c02 */ /* 0x000fe20008000f00 */
[----:B------:R-:W-:Y:S01]  /*03b0*/  IMAD.U32 R12, RZ, RZ, UR12 ;  /* 0x0000000cff0c7e24 */ /* 0x000fe2000f8e00ff */
[----:B------:R-:W-:Y:S01]  /*03c0*/  MOV R5, UR11 ;  /* 0x0000000b00057c02 */ /* 0x000fe20008000f00 */
[----:B------:R-:W-:Y:S01]  /*03d0*/  IMAD.MOV.U32 R20, RZ, RZ, R2 ;  /* 0x000000ffff147224 */ /* 0x000fe200078e0002 */
[----:B------:R-:W-:Y:S01]  /*03e0*/  MOV R19, UR18 ;  /* 0x0000001200137c02 */ /* 0x000fe20008000f00 */
[----:B------:R-:W-:Y:S01]  /*03f0*/  IMAD.MOV.U32 R16, RZ, RZ, R4 ;  /* 0x000000ffff107224 */ /* 0x000fe200078e0004 */
[----:B------:R-:W-:Y:S01]  /*0400*/  MOV R17, UR14 ;  /* 0x0000000e00117c02 */ /* 0x000fe20008000f00 */
[----:B------:R-:W-:Y:S01]  /*0410*/  IMAD.U32 R15, RZ, RZ, UR17 ;  /* 0x00000011ff0f7e24 */ /* 0x000fe2000f8e00ff */
[----:B------:R-:W0:Y:S01]  /*0420*/  LDCU.64 UR4, c[0x0][0x3b0] ;  /* 0x00007600ff0477ac */ /* 0x000e220008000a00 */
[----:B------:R-:W-:-:S02]  /*0430*/  IMAD.U32 R21, RZ, RZ, UR16 ;  /* 0x00000010ff157e24 */ /* 0x000fc4000f8e00ff */
[----:B------:R-:W-:Y:S01]  /*0440*/  IMAD.U32 R13, RZ, RZ, UR15 ;  /* 0x0000000fff0d7e24 */ /* 0x000fe2000f8e00ff */
[----:B------:R-:W1:Y:S06]  /*0450*/  LDCU.128 UR20, c[0x0][0x390] ;  /* 0x00007200ff1477ac */ /* 0x000e6c0008000c00 */
.L_x_13:
[----:B-1----:R-:W2:Y:S04]  /*0460*/  LDG.E.64 R4, desc[UR28][R38.64] ;  /* 0x0000001c26047981 */ /* 0x002ea8000c1e1b00 */
[----:B------:R-:W2:Y:S04]  /*0470*/  LDG.E.64 R8, desc[UR28][R20.64+-0x8] ;  /* 0xfffff81c14087981 */ /* 0x000ea8000c1e1b00 */
[----:B------:R-:W3:Y:S04]  /*0480*/  LDG.E.64 R6, desc[UR28][R40.64] ;  /* 0x0000001c28067981 */ /* 0x000ee8000c1e1b00 */
[----:B------:R-:W3:Y:S04]  /*0490*/  LDG.E.64 R42, desc[UR28][R18.64+-0x8] ;  /* 0xfffff81c122a7981 */ /* 0x000ee8000c1e1b00 */
[----:B------:R-:W4:Y:S04]  /*04a0*/  LDG.E.64 R2, desc[UR28][R36.64] ;  /* 0x0000001c24027981 */ /* 0x000f28000c1e1b00 */
[----:B------:R-:W4:Y:S01]  /*04b0*/  LDG.E.64 R46, desc[UR28][R16.64+-0x8] ;  /* 0xfffff81c102e7981 */ /* 0x000f22000c1e1b00 */
[----:B------:R-:W-:Y:S01]  /*04c0*/  BSSY.RECONVERGENT B1, `(.L_x_1) ;  /* 0x0000065000017945 */ /* 0x000fe20003800200 */
[----:B--2---:R-:W-:-:S02]  /*04d0*/  DADD R8, R8, -R4 ;  /* 0x0000000008087229 */ /* 0x004fc40000000804 */
[----:B---3--:R-:W-:-:S06]  /*04e0*/  DADD R42, R42, -R6 ;  /* 0x000000002a2a7229 */ /* 0x008fcc0000000806 */
[----:B------:R-:W-:Y:S02]  /*04f0*/  DMUL R8, R8, R8 ;  /* 0x0000000808087228 */ /* 0x000fe40000000000 */
[----:B----4-:R-:W-:-:S06]  /*0500*/  DADD R46, R46, -R2 ;  /* 0x000000002e2e7229 */ /* 0x010fcc0000000802 */
[----:B------:R-:W-:-:S08]  /*0510*/  DFMA R8, R42, R42, R8 ;  /* 0x0000002a2a08722b */ /* 0x000fd00000000008 */
[----:B------:R-:W-:-:S08]  /*0520*/  DFMA R8, R46, R46, R8 ;  /* 0x0000002e2e08722b */ /* 0x000fd00000000008 */
[----:B------:R-:W-:-:S14]  /*0530*/  DSETP.NEU.AND P0, PT, R8, RZ, PT ;  /* 0x000000ff0800722a */ /* 0x000fdc0003f0d000 */
[----:B------:R-:W-:Y:S05]  /*0540*/  @!P0 BRA `(.L_x_2) ;  /* 0x0000000400708947 */ /* 0x000fea0003800000 */
[----:B------:R-:W2:Y:S01]  /*0550*/  MUFU.RSQ64H R47, R9 ;  /* 0x00000009002f7308 */ /* 0x000ea20000001c00 */
[----:B------:R-:W-:Y:S01]  /*0560*/  VIADD R46, R9, 0xfcb00000 ;  /* 0xfcb00000092e7836 */ /* 0x000fe20000000000 */
[----:B------:R-:W-:Y:S01]  /*0570*/  BSSY.RECONVERGENT B2, `(.L_x_3) ;  /* 0x0000017000027945 */ /* 0x000fe20003800200 */
[----:B------:R-:W-:Y:S02]  /*0580*/  IMAD.MOV.U32 R4, RZ, RZ, 0x0 ;  /* 0x00000000ff047424 */ /* 0x000fe400078e00ff */
[----:B------:R-:W-:Y:S01]  /*0590*/  IMAD.MOV.U32 R5, RZ, RZ, 0x3fd80000 ;  /* 0x3fd80000ff057424 */ /* 0x000fe200078e00ff */
[----:B------:R-:W-:Y:S01]  /*05a0*/  ISETP.GE.U32.AND P0, PT, R46, 0x7ca00000, PT ;  /* 0x7ca000002e00780c */ /* 0x000fe20003f06070 */
[----:B--2---:R-:W-:-:S08]  /*05b0*/  DMUL R2, R46, R46 ;  /* 0x0000002e2e027228 */ /* 0x004fd00000000000 */
[----:B------:R-:W-:-:S08]  /*05c0*/  DFMA R2, R8, -R2, 1 ;  /* 0x3ff000000802742b */ /* 0x000fd00000000802 */
[----:B------:R-:W-:Y:S02]  /*05d0*/  DFMA R4, R2, R4, 0.5 ;  /* 0x3fe000000204742b */ /* 0x000fe40000000004 */
[----:B------:R-:W-:-:S08]  /*05e0*/  DMUL R2, R46, R2 ;  /* 0x000000022e027228 */ /* 0x000fd00000000000 */
[----:B------:R-:W-:-:S08]  /*05f0*/  DFMA R48, R4, R2, R46 ;  /* 0x000000020430722b */ /* 0x000fd0000000002e */
[----:B------:R-:W-:Y:S02]  /*0600*/  DMUL R4, R8, R48 ;  /* 0x0000003008047228 */ /* 0x000fe40000000000 */
[----:B------:R-:W-:Y:S01]  /*0610*/  IADD3 R3, PT, PT, R49, -0x100000, RZ ;  /* 0xfff0000031037810 */ /* 0x000fe20007ffe0ff */
[----:B------:R-:W-:-:S05]  /*0620*/  IMAD.MOV.U32 R2, RZ, RZ, R48 ;  /* 0x000000ffff027224 */ /* 0x000fca00078e0030 */
[----:B------:R-:W-:-:S08]  /*0630*/  DFMA R50, R4, -R4, R8 ;  /* 0x800000040432722b */ /* 0x000fd00000000008 */
[----:B------:R-:W-:Y:S01]  /*0640*/  DFMA R6, R50, R2, R4 ;  /* 0x000000023206722b */ /* 0x000fe20000000004 */
[----:B------:R-:W-:Y:S10]  /*0650*/  @!P0 BRA `(.L_x_4) ;  /* 0x0000000000208947 */ /* 0x000ff40003800000 */
[----:B------:R-:W-:Y:S01]  /*0660*/  IMAD.MOV.U32 R2, RZ, RZ, R48 ;  /* 0x000000ffff027224 */ /* 0x000fe200078e0030 */
[----:B------:R-:W-:Y:S01]  /*0670*/  MOV R7, R51 ;  /* 0x0000003300077202 */ /* 0x000fe20000000f00 */
[----:B------:R-:W-:Y:S01]  /*0680*/  IMAD.MOV.U32 R6, RZ, RZ, R50 ;  /* 0x000000ffff067224 */ /* 0x000fe200078e0032 */
[----:B------:R-:W-:Y:S01]  /*0690*/  MOV R10, 0x6c0 ;  /* 0x000006c0000a7802 */ /* 0x000fe20000000f00 */
[----:B------:R-:W-:-:S07]  /*06a0*/  IMAD.MOV.U32 R0, RZ, RZ, R46 ;  /* 0x000000ffff007224 */ /* 0x000fce00078e002e */
[----:B01----:R-:W-:Y:S05]  /*06b0*/  CALL.REL.NOINC `($__internal_1_$__cuda_sm20_dsqrt_rn_f64_mediumpath_v1) ;  /* 0x0000004400e87944 */ /* 0x003fea0003c00000 */
[----:B------:R-:W-:Y:S02]  /*06c0*/  IMAD.MOV.U32 R6, RZ, RZ, R2 ;  /* 0x000000ffff067224 */ /* 0x000fe400078e0002 */
[----:B------:R-:W-:-:S07]  /*06d0*/  IMAD.MOV.U32 R7, RZ, RZ, R3 ;  /* 0x000000ffff077224 */ /* 0x000fce00078e0003 */
.L_x_4:
[----:B01----:R-:W-:Y:S05]  /*06e0*/  BSYNC.RECONVERGENT B2 ;  /* 0x0000000000027941 */ /* 0x003fea0003800200 */
.L_x_3:
[----:B------:R-:W0:Y:S01]  /*06f0*/  LDC.64 R58, c[0x0][0x400] ;  /* 0x00010000ff3a7b82 */ /* 0x000e220000000a00 */
[----:B------:R-:W2:Y:S01]  /*0700*/  LDG.E.64 R54, desc[UR28][R12.64+-0x8] ;  /* 0xfffff81c0c367981 */ /* 0x000ea2000c1e1b00 */
[----:B0-----:R-:W-:-:S05]  /*0710*/  IMAD.WIDE R58, R11, 0x8, R58 ;  /* 0x000000080b3a7825 */ /* 0x001fca00078e023a */
[----:B------:R-:W3:Y:S01]  /*0720*/  LDG.E.64 R56, desc[UR28][R58.64] ;  /* 0x0000001c3a387981 */ /* 0x000ee2000c1e1b00 */
[----:B------:R-:W0:Y:S01]  /*0730*/  MUFU.RCP64H R3, R7 ;  /* 0x0000000700037308 */ /* 0x000e220000001800 */
[----:B------:R-:W-:-:S06]  /*0740*/  MOV R2, 0x1 ;  /* 0x0000000100027802 */ /* 0x000fcc0000000f00 */
[----:B0-----:R-:W-:-:S08]  /*0750*/  DFMA R4, R2, -R6, 1 ;  /* 0x3ff000000204742b */ /* 0x001fd00000000806 */
[----:B------:R-:W-:-:S08]  /*0760*/  DFMA R4, R4, R4, R4 ;  /* 0x000000040404722b */ /* 0x000fd00000000004 */
[----:B------:R-:W-:-:S08]  /*0770*/  DFMA R2, R2, R4, R2 ;  /* 0x000000040202722b */ /* 0x000fd00000000002 */
[----:B------:R-:W-:-:S08]  /*0780*/  DFMA R8, R2, -R6, 1 ;  /* 0x3ff000000208742b */ /* 0x000fd00000000806 */
[----:B------:R-:W-:Y:S01]  /*0790*/  DFMA R2, R2, R8, R2 ;  /* 0x000000080202722b */ /* 0x000fe20000000002 */
[----:B------:R-:W-:Y:S01]  /*07a0*/  BSSY.RECONVERGENT B2, `(.L_x_5) ;  /* 0x000000e000027945 */ /* 0x000fe20003800200 */
[----:B---3--:R-:W-:-:S08]  /*07b0*/  DMUL R4, R56, UR4 ;  /* 0x0000000438047c28 */ /* 0x008fd00008000000 */
[----:B--2---:R-:W-:-:S08]  /*07c0*/  DMUL R4, R4, R54 ;  /* 0x0000003604047228 */ /* 0x004fd00000000000 */
[----:B------:R-:W-:-:S08]  /*07d0*/  DMUL R8, R4, R2 ;  /* 0x0000000204087228 */ /* 0x000fd00000000000 */
[----:B------:R-:W-:-:S08]  /*07e0*/  DFMA R46, R8, -R6, R4 ;  /* 0x80000006082e722b */ /* 0x000fd00000000004 */
[----:B------:R-:W-:Y:S01]  /*07f0*/  DFMA R2, R2, R46, R8 ;  /* 0x0000002e0202722b */ /* 0x000fe20000000008 */
[----:B------:R-:W-:-:S09]  /*0800*/  FSETP.GEU.AND P1, PT, |R5|, 6.5827683646048100446e-37, PT ;  /* 0x036000000500780b */ /* 0x000fd20003f2e200 */
[----:B------:R-:W-:-:S05]  /*0810*/  FFMA R0, RZ, R7, R3 ;  /* 0x00000007ff007223 */ /* 0x000fca0000000003 */
[----:B------:R-:W-:-:S13]  /*0820*/  FSETP.GT.AND P0, PT, |R0|, 1.469367938527859385e-39, PT ;  /* 0x001000000000780b */ /* 0x000fda0003f04200 */
[----:B------:R-:W-:Y:S05]  /*0830*/  @P0 BRA P1, `(.L_x_6) ;  /* 0x0000000000100947 */ /* 0x000fea0000800000 */
[----:B------:R-:W-:Y:S01]  /*0840*/  IMAD.MOV.U32 R2, RZ, RZ, R6 ;  /* 0x000000ffff027224 */ /* 0x000fe200078e0006 */
[----:B------:R-:W-:Y:S01]  /*0850*/  MOV R0, 0x880 ;  /* 0x0000088000007802 */ /* 0x000fe20000000f00 */
[----:B------:R-:W-:-:S07]  /*0860*/  IMAD.MOV.U32 R3, RZ, RZ, R7 ;  /* 0x000000ffff037224 */ /* 0x000fce00078e0007 */
[----:B------:R-:W-:Y:S05]  /*0870*/  CALL.REL.NOINC `($__internal_0_$__cuda_sm20_div_rn_f64_full) ;  /* 0x0000003c00e07944 */ /* 0x000fea0003c00000 */
.L_x_6:
[----:B------:R-:W-:Y:S05]  /*0880*/  BSYNC.RECONVERGENT B2 ;  /* 0x0000000000027941 */ /* 0x000fea0003800200 */
.L_x_5:
[----:B------:R-:W2:Y:S04]  /*0890*/  LDG.E.64 R6, desc[UR28][R32.64] ;  /* 0x0000001c20067981 */ /* 0x000ea8000c1e1b00 */
[----:B------:R-:W2:Y:S04]  /*08a0*/  LDG.E.64 R8, desc[UR28][R14.64+-0x8] ;  /* 0xfffff81c0e087981 */ /* 0x000ea8000c1e1b00 */
[----:B------:R-:W3:Y:S01]  /*08b0*/  LDG.E.64 R4, desc[UR28][R34.64] ;  /* 0x0000001c22047981 */ /* 0x000ee2000c1e1b00 */
[----:B------:R-:W-:Y:S02]  /*08c0*/  DADD R54, R56, -R54 ;  /* 0x0000000038367229 */ /* 0x000fe40000000836 */
[----:B--2---:R-:W-:-:S08]  /*08d0*/  DADD R6, R6, -R8 ;  /* 0x0000000006067229 */ /* 0x004fd00000000808 */
[----:B------:R-:W-:-:S08]  /*08e0*/  DFMA R6, R6, UR20, R2 ;  /* 0x0000001406067c2b */ /* 0x000fd00008000002 */
[----:B------:R-:W-:-:S08]  /*08f0*/  DFMA R6, R54, UR22, R6 ;  /* 0x0000001636067c2b */ /* 0x000fd00008000006 */
[----:B---3--:R-:W-:-:S07]  /*0900*/  DFMA R6, R42, R6, R4 ;  /* 0x000000062a06722b */ /* 0x008fce0000000004 */
[----:B------:R0:W-:Y:S04]  /*0910*/  STG.E.64 desc[UR28][R30.64], R6 ;  /* 0x000000061e007986 */ /* 0x0001e8000c101b1c */
[----:B------:R-:W2:Y:S04]  /*0920*/  LDG.E.64 R8, desc[UR28][R32.64] ;  /* 0x0000001c20087981 */ /* 0x000ea8000c1e1b00 */
[----:B------:R-:W2:Y:S04]  /*0930*/  LDG.E.64 R42, desc[UR28][R14.64+-0x8] ;  /* 0xfffff81c0e2a7981 */ /* 0x000ea8000c1e1b00 */
[----:B------:R-:W3:Y:S04]  /*0940*/  LDG.E.64 R46, desc[UR28][R58.64] ;  /* 0x0000001c3a2e7981 */ /* 0x000ee8000c1e1b00 */
[----:B------:R-:W3:Y:S04]  /*0950*/  LDG.E.64 R48, desc[UR28][R12.64+-0x8] ;  /* 0xfffff81c0c307981 */ /* 0x000ee8000c1e1b00 */
[----:B------:R-:W4:Y:S04]  /*0960*/  LDG.E.64 R50, desc[UR28][R20.64+-0x8] ;  /* 0xfffff81c14327981 */ /* 0x000f28000c1e1b00 */
[----:B------:R-:W4:Y:S04]  /*0970*/  LDG.E.64 R52, desc[UR28][R38.64] ;  /* 0x0000001c26347981 */ /* 0x000f28000c1e1b00 */
[----:B------:R-:W4:Y:S01]  /*0980*/  LDG.E.64 R4, desc[UR28][R28.64] ;  /* 0x0000001c1c047981 */ /* 0x000f22000c1e1b00 */
[----:B--2---:R-:W-:-:S02]  /*0990*/  DADD R8, R8, -R42 ;  /* 0x0000000008087229 */ /* 0x004fc4000000082a */
[----:B---3--:R-:W-:-:S06]  /*09a0*/  DADD R46, R46, -R48 ;  /* 0x000000002e2e7229 */ /* 0x008fcc0000000830 */
[----:B------:R-:W-:Y:S02]  /*09b0*/  DFMA R8, R8, UR20, R2 ;  /* 0x0000001408087c2b */ /* 0x000fe40008000002 */
[----:B----4-:R-:W-:-:S06]  /*09c0*/  DADD R50, R50, -R52 ;  /* 0x0000000032327229 */ /* 0x010fcc0000000834 */
[----:B------:R-:W-:-:S08]  /*09d0*/  DFMA R8, R46, UR22, R8 ;  /* 0x000000162e087c2b */ /* 0x000fd00008000008 */
[----:B------:R-:W-:-:S07]  /*09e0*/  DFMA R4, R8, R50, R4 ;  /* 0x000000320804722b */ /* 0x000fce0000000004 */
[----:B------:R1:W-:Y:S04]  /*09f0*/  STG.E.64 desc[UR28][R26.64], R4 ;  /* 0x000000041a007986 */ /* 0x0003e8000c101b1c */
[----:B------:R-:W2:Y:S04]  /*0a00*/  LDG.E.64 R8, desc[UR28][R32.64] ;  /* 0x0000001c20087981 */ /* 0x000ea8000c1e1b00 */
[----:B------:R-:W2:Y:S04]  /*0a10*/  LDG.E.64 R42, desc[UR28][R14.64+-0x8] ;  /* 0xfffff81c0e2a7981 */ /* 0x000ea8000c1e1b00 */
[----:B------:R-:W3:Y:S04]  /*0a20*/  LDG.E.64 R58, desc[UR28][R58.64] ;  /* 0x0000001c3a3a7981 */ /* 0x000ee8000c1e1b00 */
[----:B------:R-:W3:Y:S04]  /*0a30*/  LDG.E.64 R46, desc[UR28][R12.64+-0x8] ;  /* 0xfffff81c0c2e7981 */ /* 0x000ee8000c1e1b00 */
[----:B------:R-:W4:Y:S04]  /*0a40*/  LDG.E.64 R48, desc[UR28][R16.64+-0x8] ;  /* 0xfffff81c10307981 */ /* 0x000f28000c1e1b00 */
[----:B------:R-:W4:Y:S04]  /*0a50*/  LDG.E.64 R50, desc[UR28][R36.64] ;  /* 0x0000001c24327981 */ /* 0x000f28000c1e1b00 */
[----:B0-----:R-:W4:Y:S01]  /*0a60*/  LDG.E.64 R6, desc[UR28][R24.64] ;  /* 0x0000001c18067981 */ /* 0x001f22000c1e1b00 */
[----:B--2---:R-:W-:-:S08]  /*0a70*/  DADD R8, R8, -R42 ;  /* 0x0000000008087229 */ /* 0x004fd0000000082a */
[----:B------:R-:W-:Y:S02]  /*0a80*/  DFMA R8, R8, UR20, R2 ;  /* 0x0000001408087c2b */ /* 0x000fe40008000002 */
[----:B---3--:R-:W-:Y:S02]  /*0a90*/  DADD R46, R58, -R46 ;  /* 0x000000003a2e7229 */ /* 0x008fe4000000082e */
[----:B----4-:R-:W-:-:S06]  /*0aa0*/  DADD R48, R48, -R50 ;  /* 0x0000000030307229 */ /* 0x010fcc0000000832 */
[----:B------:R-:W-:-:S08]  /*0ab0*/  DFMA R8, R46, UR22, R8 ;  /* 0x000000162e087c2b */ /* 0x000fd00008000008 */
[----:B------:R-:W-:-:S07]  /*0ac0*/  DFMA R8, R8, R48, R6 ;  /* 0x000000300808722b */ /* 0x000fce0000000006 */
[----:B------:R2:W-:Y:S04]  /*0ad0*/  STG.E.64 desc[UR28][R22.64], R8 ;  /* 0x0000000816007986 */ /* 0x0005e8000c101b1c */
[----:B------:R2:W5:Y:S04]  /*0ae0*/  LDG.E.64 R6, desc[UR28][R40.64] ;  /* 0x0000001c28067981 */ /* 0x000568000c1e1b00 */
[----:B-1----:R2:W5:Y:S04]  /*0af0*/  LDG.E.64 R4, desc[UR28][R38.64] ;  /* 0x0000001c26047981 */ /* 0x002568000c1e1b00 */
[----:B------:R2:W5:Y:S02]  /*0b00*/  LDG.E.64 R2, desc[UR28][R36.64] ;  /* 0x0000001c24027981 */ /* 0x000564000c1e1b00 */
.L_x_2:
[----:B01----:R-:W-:Y:S05]  /*0b10*/  BSYNC.RECONVERGENT B1 ;  /* 0x0000000000017941 */ /* 0x003fea0003800200 */
.L_x_1:
[----:B--2---:R-:W2:Y:S04]  /*0b20*/  LDG.E.64 R8, desc[UR28][R20.64] ;  /* 0x0000001c14087981 */ /* 0x004ea8000c1e1b00 */
[----:B------:R-:W3:Y:S04]  /*0b30*/  LDG.E.64 R42, desc[UR28][R18.64] ;  /* 0x0000001c122a7981 */ /* 0x000ee8000c1e1b00 */
[----:B------:R-:W4:Y:S01]  /*0b40*/  LDG.E.64 R46, desc[UR28][R16.64] ;  /* 0x0000001c102e7981 */ /* 0x000f22000c1e1b00 */
[----:B------:R-:W-:Y:S01]  /*0b50*/  BSSY.RECONVERGENT B1, `(.L_x_7) ;  /* 0x0000062000017945 */ /* 0x000fe20003800200 */
[----:B--2--5:R-:W-:-:S02]  /*0b60*/  DADD R8, R8, -R4 ;  /* 0x0000000008087229 */ /* 0x024fc40000000804 */
[----:B---3--:R-:W-:-:S06]  /*0b70*/  DADD R42, R42, -R6 ;  /* 0x000000002a2a7229 */ /* 0x008fcc0000000806 */
[----:B------:R-:W-:Y:S02]  /*0b80*/  DMUL R8, R8, R8 ;  /* 0x0000000808087228 */ /* 0x000fe40000000000 */
[----:B----4-:R-:W-:-:S06]  /*0b90*/  DADD R46, R46, -R2 ;  /* 0x000000002e2e7229 */ /* 0x010fcc0000000802 */
[----:B------:R-:W-:-:S08]  /*0ba0*/  DFMA R8, R42, R42, R8 ;  /* 0x0000002a2a08722b */ /* 0x000fd00000000008 */
[----:B------:R-:W-:-:S08]  /*0bb0*/  DFMA R8, R46, R46, R8 ;  /* 0x0000002e2e08722b */ /* 0x000fd00000000008 */
[----:B------:R-:W-:-:S14]  /*0bc0*/  DSETP.NEU.AND P0, PT, R8, RZ, PT ;  /* 0x000000ff0800722a */ /* 0x000fdc0003f0d000 */
[----:B------:R-:W-:Y:S05]  /*0bd0*/  @!P0 BRA `(.L_x_8) ;  /* 0x0000000400648947 */ /* 0x000fea0003800000 */
[----:B------:R-:W0:Y:S01]  /*0be0*/  MUFU.RSQ64H R47, R9 ;  /* 0x00000009002f7308 */ /* 0x000e220000001c00 */
[----:B------:R-:W-:Y:S01]  /*0bf0*/  VIADD R46, R9, 0xfcb00000 ;  /* 0xfcb00000092e7836 */ /* 0x000fe20000000000 */
[----:B------:R-:W-:Y:S01]  /*0c00*/  MOV R4, 0x0 ;  /* 0x0000000000047802 */ /* 0x000fe20000000f00 */
[----:B------:R-:W-:Y:S01]  /*0c10*/  IMAD.MOV.U32 R5, RZ, RZ, 0x3fd80000 ;  /* 0x3fd80000ff057424 */ /* 0x000fe200078e00ff */
[----:B------:R-:W-:Y:S02]  /*0c20*/  BSSY.RECONVERGENT B2, `(.L_x_9) ;  /* 0x0000015000027945 */ /* 0x000fe40003800200 */
[----:B------:R-:W-:Y:S01]  /*0c30*/  ISETP.GE.U32.AND P0, PT, R46, 0x7ca00000, PT ;  /* 0x7ca000002e00780c */ /* 0x000fe20003f06070 */
[----:B0-----:R-:W-:-:S08]  /*0c40*/  DMUL R2, R46, R46 ;  /* 0x0000002e2e027228 */ /* 0x001fd00000000000 */
[----:B------:R-:W-:-:S08]  /*0c50*/  DFMA R2, R8, -R2, 1 ;  /* 0x3ff000000802742b */ /* 0x000fd00000000802 */
[----:B------:R-:W-:Y:S02]  /*0c60*/  DFMA R4, R2, R4, 0.5 ;  /* 0x3fe000000204742b */ /* 0x000fe40000000004 */
[----:B------:R-:W-:-:S08]  /*0c70*/  DMUL R2, R46, R2 ;  /* 0x000000022e027228 */ /* 0x000fd00000000000 */
[----:B------:R-:W-:-:S08]  /*0c80*/  DFMA R48, R4, R2, R46 ;  /* 0x000000020430722b */ /* 0x000fd0000000002e */
[----:B------:R-:W-:Y:S02]  /*0c90*/  DMUL R4, R8, R48 ;  /* 0x0000003008047228 */ /* 0x000fe40000000000 */
[----:B------:R-:W-:Y:S02]  /*0ca0*/  VIADD R3, R49, 0xfff00000 ;  /* 0xfff0000031037836 */ /* 0x000fe40000000000 */
[----:B------:R-:W-:-:S04]  /*0cb0*/  IMAD.MOV.U32 R2, RZ, RZ, R48 ;  /* 0x000000ffff027224 */ /* 0x000fc800078e0030 */
[----:B------:R-:W-:-:S08]  /*0cc0*/  DFMA R50, R4, -R4, R8 ;  /* 0x800000040432722b */ /* 0x000fd00000000008 */
[----:B------:R-:W-:Y:S01]  /*0cd0*/  DFMA R6, R50, R2, R4 ;  /* 0x000000023206722b */ /* 0x000fe20000000004 */
[----:B------:R-:W-:Y:S10]  /*0ce0*/  @!P0 BRA `(.L_x_10) ;  /* 0x0000000000208947 */ /* 0x000ff40003800000 */
[----:B------:R-:W-:Y:S01]  /*0cf0*/  MOV R2, R48 ;  /* 0x0000003000027202 */ /* 0x000fe20000000f00 */
[----:B------:R-:W-:Y:S01]  /*0d00*/  IMAD.MOV.U32 R6, RZ, RZ, R50 ;  /* 0x000000ffff067224 */ /* 0x000fe200078e0032 */
[----:B------:R-:W-:Y:S01]  /*0d10*/  MOV R10, 0xd50 ;  /* 0x00000d50000a7802 */ /* 0x000fe20000000f00 */
[----:B------:R-:W-:Y:S02]  /*0d20*/  IMAD.MOV.U32 R7, RZ, RZ, R51 ;  /* 0x000000ffff077224 */ /* 0x000fe400078e0033 */
[----:B------:R-:W-:-:S07]  /*0d30*/  IMAD.MOV.U32 R0, RZ, RZ, R46 ;  /* 0x000000ffff007224 */ /* 0x000fce00078e002e */
[----:B------:R-:W-:Y:S05]  /*0d40*/  CALL.REL.NOINC `($__internal_1_$__cuda_sm20_dsqrt_rn_f64_mediumpath_v1) ;  /* 0x0000004000447944 */ /* 0x000fea0003c00000 */
[----:B------:R-:W-:Y:S01]  /*0d50*/  MOV R6, R2 ;  /* 0x0000000200067202 */ /* 0x000fe20000000f00 */
[----:B------:R-:W-:-:S07]  /*0d60*/  IMAD.MOV.U32 R7, RZ, RZ, R3 ;  /* 0x000000ffff077224 */ /* 0x000fce00078e0003 */
.L_x_10:
[----:B------:R-:W-:Y:S05]  /*0d70*/  BSYNC.RECONVERGENT B2 ;  /* 0x0000000000027941 */ /* 0x000fea0003800200 */
.L_x_9:
[----:B------:R-:W0:Y:S01]  /*0d80*/  LDC.64 R54, c[0x0][0x400] ;  /* 0x00010000ff367b82 */ /* 0x000e220000000a00 */
[----:B------:R-:W2:Y:S01]  /*0d90*/  LDG.E.64 R56, desc[UR28][R12.64] ;  /* 0x0000001c0c387981 */ /* 0x000ea2000c1e1b00 */
[----:B0-----:R-:W-:-:S05]  /*0da0*/  IMAD.WIDE R54, R11, 0x8, R54 ;  /* 0x000000080b367825 */ /* 0x001fca00078e0236 */
[----:B------:R-:W3:Y:S01]  /*0db0*/  LDG.E.64 R58, desc[UR28][R54.64] ;  /* 0x0000001c363a7981 */ /* 0x000ee2000c1e1b00 */
[----:B------:R-:W0:Y:S01]  /*0dc0*/  MUFU.RCP64H R3, R7 ;  /* 0x0000000700037308 */ /* 0x000e220000001800 */
[----:B------:R-:W-:-:S06]  /*0dd0*/  IMAD.MOV.U32 R2, RZ, RZ, 0x1 ;  /* 0x00000001ff027424 */ /* 0x000fcc00078e00ff */
        /* <DEDUP_REMOVED lines=16> */
[----:B------:R-:W-:Y:S02]  /*0ee0*/  MOV R3, R7 ;  /* 0x0000000700037202 */ /* 0x000fe40000000f00 */
[----:B------:R-:W-:-:S07]  /*0ef0*/  MOV R0, 0xf10 ;  /* 0x00000f1000007802 */ /* 0x000fce0000000f00 */
[----:B------:R-:W-:Y:S05]  /*0f00*/  CALL.REL.NOINC `($__internal_0_$__cuda_sm20_div_rn_f64_full) ;  /* 0x00000038003c7944 */ /* 0x000fea0003c00000 */
.L_x_12:
[----:B------:R-:W-:Y:S05]  /*0f10*/  BSYNC.RECONVERGENT B2 ;  /* 0x0000000000027941 */ /* 0x000fea0003800200 */
.L_x_11:
        /* <DEDUP_REMOVED lines=15> */
[----:B------:R-:W5:Y:S01]  /*1010*/  LDG.E.64 R4, desc[UR28][R28.64] ;  /* 0x0000001c1c047981 */ /* 0x000f62000c1e1b00 */
[----:B--2---:R-:W-:-:S02]  /*1020*/  DADD R8, R8, -R42 ;  /* 0x0000000008087229 */ /* 0x004fc4000000082a */
[----:B---3--:R-:W-:-:S06]  /*1030*/  DADD R46, R46, -R48 ;  /* 0x000000002e2e7229 */ /* 0x008fcc0000000830 */
[----:B------:R-:W-:Y:S02]  /*1040*/  DFMA R8, R8, UR20, R2 ;  /* 0x0000001408087c2b */ /* 0x000fe40008000002 */
[----:B----4-:R-:W-:-:S06]  /*1050*/  DADD R50, R50, -R52 ;  /* 0x0000000032327229 */ /* 0x010fcc0000000834 */
[----:B------:R-:W-:-:S08]  /*1060*/  DFMA R8, R46, UR22, R8 ;  /* 0x000000162e087c2b */ /* 0x000fd00008000008 */
[----:B-----5:R-:W-:-:S07]  /*1070*/  DFMA R4, R8, R50, R4 ;  /* 0x000000320804722b */ /* 0x020fce0000000004 */
[----:B------:R1:W-:Y:S04]  /*1080*/  STG.E.64 desc[UR28][R26.64], R4 ;  /* 0x000000041a007986 */ /* 0x0003e8000c101b1c */
[----:B------:R-:W2:Y:S04]  /*1090*/  LDG.E.64 R8, desc[UR28][R32.64] ;  /* 0x0000001c20087981 */ /* 0x000ea8000c1e1b00 */
[----:B------:R-:W2:Y:S04]  /*10a0*/  LDG.E.64 R42, desc[UR28][R14.64] ;  /* 0x0000001c0e2a7981 */ /* 0x000ea8000c1e1b00 */
[----:B------:R-:W3:Y:S04]  /*10b0*/  LDG.E.64 R54, desc[UR28][R54.64] ;  /* 0x0000001c36367981 */ /* 0x000ee8000c1e1b00 */
[----:B------:R-:W3:Y:S04]  /*10c0*/  LDG.E.64 R46, desc[UR28][R12.64] ;  /* 0x0000001c0c2e7981 */ /* 0x000ee8000c1e1b00 */
[----:B------:R-:W4:Y:S04]  /*10d0*/  LDG.E.64 R48, desc[UR28][R16.64] ;  /* 0x0000001c10307981 */ /* 0x000f28000c1e1b00 */
[----:B------:R-:W4:Y:S04]  /*10e0*/  LDG.E.64 R50, desc[UR28][R36.64] ;  /* 0x0000001c24327981 */ /* 0x000f28000c1e1b00 */
[----:B0-----:R-:W5:Y:S01]  /*10f0*/  LDG.E.64 R6, desc[UR28][R24.64] ;  /* 0x0000001c18067981 */ /* 0x001f62000c1e1b00 */
[----:B--2---:R-:W-:-:S08]  /*1100*/  DADD R8, R8, -R42 ;  /* 0x0000000008087229 */ /* 0x004fd0000000082a */
[----:B------:R-:W-:Y:S02]  /*1110*/  DFMA R8, R8, UR20, R2 ;  /* 0x0000001408087c2b */ /* 0x000fe40008000002 */
[----:B---3--:R-:W-:Y:S02]  /*1120*/  DADD R46, R54, -R46 ;  /* 0x00000000362e7229 */ /* 0x008fe4000000082e */
[----:B----4-:R-:W-:-:S06]  /*1130*/  DADD R48, R48, -R50 ;  /* 0x0000000030307229 */ /* 0x010fcc0000000832 */
[----:B------:R-:W-:-:S08]  /*1140*/  DFMA R8, R46, UR22, R8 ;  /* 0x000000162e087c2b */ /* 0x000fd00008000008 */
[----:B-----5:R-:W-:-:S07]  /*1150*/  DFMA R6, R8, R48, R6 ;  /* 0x000000300806722b */ /* 0x020fce0000000006 */
[----:B------:R1:W-:Y:S04]  /*1160*/  STG.E.64 desc[UR28][R22.64], R6 ;  /* 0x0000000616007986 */ /* 0x0003e8000c101b1c */
.L_x_8:
[----:B------:R-:W-:Y:S05]  /*1170*/  BSYNC.RECONVERGENT B1 ;  /* 0x0000000000017941 */ /* 0x000fea0003800200 */
.L_x_7:
[----:B------:R-:W-:Y:S01]  /*1180*/  VIADD R44, R44, 0x2 ;  /* 0x000000022c2c7836 */ /* 0x000fe20000000000 */
[----:B------:R-:W-:Y:S02]  /*1190*/  IADD3 R18, P1, PT, R18, 0x10, RZ ;  /* 0x0000001012127810 */ /* 0x000fe40007f3e0ff */
[----:B------:R-:W-:Y:S02]  /*11a0*/  IADD3 R14, P2, PT, R14, 0x10, RZ ;  /* 0x000000100e0e7810 */ /* 0x000fe40007f5e0ff */
[----:B------:R-:W-:Y:S01]  /*11b0*/  ISETP.NE.AND P0, PT, R44, RZ, PT ;  /* 0x000000ff2c00720c */ /* 0x000fe20003f05270 */
[----:B------:R-:W-:Y:S01]  /*11c0*/  IMAD.X R19, RZ, RZ, R19, P1 ;  /* 0x000000ffff137224 */ /* 0x000fe200008e0613 */
[----:B------:R-:W-:Y:S01]  /*11d0*/  IADD3 R12, P4, PT, R12, 0x10, RZ ;  /* 0x000000100c0c7810 */ /* 0x000fe20007f9e0ff */
[----:B------:R-:W-:Y:S01]  /*11e0*/  IMAD.X R15, RZ, RZ, R15, P2 ;  /* 0x000000ffff0f7224 */ /* 0x000fe200010e060f */
[----:B------:R-:W-:Y:S02]  /*11f0*/  IADD3 R16, P5, PT, R16, 0x10, RZ ;  /* 0x0000001010107810 */ /* 0x000fe40007fbe0ff */
[----:B------:R-:W-:Y:S01]  /*1200*/  IADD3 R20, P3, PT, R20, 0x10, RZ ;  /* 0x0000001014147810 */ /* 0x000fe20007f7e0ff */
[----:B------:R-:W-:-:S02]  /*1210*/  IMAD.X R13, RZ, RZ, R13, P4 ;  /* 0x000000ffff0d7224 */ /* 0x000fc400020e060d */
[----:B------:R-:W-:Y:S01]  /*1220*/  IMAD.X R17, RZ, RZ, R17, P5 ;  /* 0x000000ffff117224 */ /* 0x000fe200028e0611 */
[----:B------:R-:W-:-:S03]  /*1230*/  IADD3.X R21, PT, PT, RZ, R21, RZ, P3, !PT ;  /* 0x00000015ff157210 */ /* 0x000fc60001ffe4ff */
[----:B------:R-:W-:Y:S06]  /*1240*/  @P0 BRA `(.L_x_13) ;  /* 0xfffffff000840947 */ /* 0x000fec000383ffff */
[----:B------:R-:W0:Y:S01]  /*1250*/  LDC R44, c[0x0][0x3a0] ;  /* 0x0000e800ff2c7b82 */ /* 0x000e220000000800 */
[----:B------:R-:W-:Y:S01]  /*1260*/  IMAD.MOV.U32 R3, RZ, RZ, RZ ;  /* 0x000000ffff037224 */ /* 0x000fe200078e00ff */
[----:B0-----:R-:W-:-:S07]  /*1270*/  LOP3.LUT R2, R44, 0x7ffffffe, RZ, 0xc0, !PT ;  /* 0x7ffffffe2c027812 */ /* 0x001fce00078ec0ff */
.L_x_0:
[----:B------:R-:W-:-:S04]  /*1280*/  LOP3.LUT R0, R44, 0x1, RZ, 0xc0, !PT ;  /* 0x000000012c007812 */ /* 0x000fc800078ec0ff */
[----:B------:R-:W-:-:S13]  /*1290*/  ISETP.NE.U32.AND P0, PT, R0, 0x1, PT ;  /* 0x000000010000780c */ /* 0x000fda0003f05070 */
[----:B------:R-:W-:Y:S05]  /*12a0*/  @P0 BRA `(.L_x_14) ;  /* 0x0000000400fc0947 */ /* 0x000fea0003800000 */
[----:B------:R-:W0:Y:S01]  /*12b0*/  LDCU.128 UR8, c[0x0][0x3c0] ;  /* 0x00007800ff0877ac */ /* 0x000e220008000c00 */
[C---:B------:R-:W-:Y:S01]  /*12c0*/  SHF.L.U32 R18, R2.reuse, 0x3, RZ ;  /* 0x0000000302127819 */ /* 0x040fe200000006ff */
[----:B-1----:R-:W2:Y:S01]  /*12d0*/  LDG.E.64 R6, desc[UR28][R38.64] ;  /* 0x0000001c26067981 */ /* 0x002ea2000c1e1b00 */
[----:B------:R-:W-:Y:S01]  /*12e0*/  SHF.L.U64.HI R19, R2, 0x3, R3 ;  /* 0x0000000302137819 */ /* 0x000fe20000010203 */
[----:B------:R-:W1:Y:S02]  /*12f0*/  LDCU.64 UR4, c[0x0][0x3b8] ;  /* 0x00007700ff0477ac */ /* 0x000e640008000a00 */
[----:B------:R-:W3:Y:S04]  /*1300*/  LDG.E.64 R2, desc[UR28][R40.64] ;  /* 0x0000001c28027981 */ /* 0x000ee8000c1e1b00 */
[----:B------:R-:W4:Y:S01]  /*1310*/  LDG.E.64 R20, desc[UR28][R36.64] ;  /* 0x0000001c24147981 */ /* 0x000f22000c1e1b00 */
[----:B0-----:R-:W-:-:S04]  /*1320*/  IADD3 R16, P0, PT, R18, UR8, RZ ;  /* 0x0000000812107c10 */ /* 0x001fc8000ff1e0ff */
[----:B------:R-:W-:Y:S02]  /*1330*/  IADD3.X R17, PT, PT, R19, UR9, RZ, P0, !PT ;  /* 0x0000000913117c10 */ /* 0x000fe400087fe4ff */
[----:B-1----:R-:W-:-:S03]  /*1340*/  IADD3 R42, P0, PT, R18, UR4, RZ ;  /* 0x00000004122a7c10 */ /* 0x002fc6000ff1e0ff */
[----:B------:R-:W2:Y:S01]  /*1350*/  LDG.E.64 R4, desc[UR28][R16.64] ;  /* 0x0000001c10047981 */ /* 0x000ea2000c1e1b00 */
[----:B------:R-:W-:Y:S02]  /*1360*/  IADD3.X R43, PT, PT, R19, UR5, RZ, P0, !PT ;  /* 0x00000005132b7c10 */ /* 0x000fe400087fe4ff */
[----:B------:R-:W-:-:S03]  /*1370*/  IADD3 R14, P0, PT, R18, UR10, RZ ;  /* 0x0000000a120e7c10 */ /* 0x000fc6000ff1e0ff */
[----:B------:R-:W3:Y:S01]  /*1380*/  LDG.E.64 R12, desc[UR28][R42.64] ;  /* 0x0000001c2a0c7981 */ /* 0x000ee2000c1e1b00 */
[----:B------:R-:W-:-:S05]  /*1390*/  IADD3.X R15, PT, PT, R19, UR11, RZ, P0, !PT ;  /* 0x0000000b130f7c10 */ /* 0x000fca00087fe4ff */
[----:B------:R-:W4:Y:S01]  /*13a0*/  LDG.E.64 R8, desc[UR28][R14.64] ;  /* 0x0000001c0e087981 */ /* 0x000f22000c1e1b00 */
[----:B------:R-:W-:Y:S01]  /*13b0*/  BSSY.RECONVERGENT B1, `(.L_x_14) ;  /* 0x000006e000017945 */ /* 0x000fe20003800200 */
[----:B--2---:R-:W-:Y:S02]  /*13c0*/  DADD R4, R4, -R6 ;  /* 0x0000000004047229 */ /* 0x004fe40000000806 */
        /* <DEDUP_REMOVED lines=9> */
[----:B------:R-:W-:Y:S01]  /*1460*/  BSSY.RECONVERGENT B2, `(.L_x_16) ;  /* 0x0000019000027945 */ /* 0x000fe20003800200 */
[----:B------:R-:W-:Y:S02]  /*1470*/  IMAD.MOV.U32 R4, RZ, RZ, 0x0 ;  /* 0x00000000ff047424 */ /* 0x000fe400078e00ff */
[----:B------:R-:W-:Y:S01]  /*1480*/  IMAD.MOV.U32 R5, RZ, RZ, 0x3fd80000 ;  /* 0x3fd80000ff057424 */ /* 0x000fe200078e00ff */
[----:B------:R-:W-:Y:S01]  /*1490*/  ISETP.GE.U32.AND P0, PT, R20, 0x7ca00000, PT ;  /* 0x7ca000001400780c */ /* 0x000fe20003f06070 */
[----:B0-----:R-:W-:-:S08]  /*14a0*/  DMUL R2, R20, R20 ;  /* 0x0000001414027228 */ /* 0x001fd00000000000 */
        /* <DEDUP_REMOVED lines=14> */
[----:B------:R-:W-:Y:S02]  /*1590*/  IMAD.MOV.U32 R4, RZ, RZ, R42 ;  /* 0x000000ffff047224 */ /* 0x000fe400078e002a */
[----:B------:R-:W-:Y:S02]  /*15a0*/  IMAD.MOV.U32 R5, RZ, RZ, R43 ;  /* 0x000000ffff057224 */ /* 0x000fe400078e002b */
[----:B------:R-:W-:-:S07]  /*15b0*/  IMAD.MOV.U32 R0, RZ, RZ, R20 ;  /* 0x000000ffff007224 */ /* 0x000fce00078e0014 */
[----:B------:R-:W-:Y:S05]  /*15c0*/  CALL.REL.NOINC `($__internal_1_$__cuda_sm20_dsqrt_rn_f64_mediumpath_v1) ;  /* 0x0000003800247944 */ /* 0x000fea0003c00000 */
[----:B------:R-:W-:Y:S01]  /*15d0*/  MOV R6, R2 ;  /* 0x0000000200067202 */ /* 0x000fe20000000f00 */
[----:B------:R-:W-:-:S07]  /*15e0*/  IMAD.MOV.U32 R7, RZ, RZ, R3 ;  /* 0x000000ffff077224 */ /* 0x000fce00078e0003 */
.L_x_17:
[----:B------:R-:W-:Y:S05]  /*15f0*/  BSYNC.RECONVERGENT B2 ;  /* 0x0000000000027941 */ /* 0x000fea0003800200 */
.L_x_16:
[----:B------:R-:W0:Y:S01]  /*1600*/  LDC.64 R20, c[0x0][0x400] ;  /* 0x00010000ff147b82 */ /* 0x000e220000000a00 */
[----:B------:R-:W1:Y:S02]  /*1610*/  LDCU.64 UR4, c[0x0][0x400] ;  /* 0x00008000ff0477ac */ /* 0x000e640008000a00 */
[----:B-1----:R-:W-:Y:S01]  /*1620*/  IADD3 R44, P0, PT, R18, UR4, RZ ;  /* 0x00000004122c7c10 */ /* 0x002fe2000ff1e0ff */
[----:B0-----:R-:W-:-:S03]  /*1630*/  IMAD.WIDE R20, R11, 0x8, R20 ;  /* 0x000000080b147825 */ /* 0x001fc600078e0214 */
[----:B------:R-:W-:Y:S01]  /*1640*/  IADD3.X R45, PT, PT, R19, UR5, RZ, P0, !PT ;  /* 0x00000005132d7c10 */ /* 0x000fe200087fe4ff */
[----:B------:R-:W0:Y:S01]  /*1650*/  MUFU.RCP64H R3, R7 ;  /* 0x0000000700037308 */ /* 0x000e220000001800 */
[----:B------:R-:W1:Y:S01]  /*1660*/  LDCU.64 UR4, c[0x0][0x3b0] ;  /* 0x00007600ff0477ac */ /* 0x000e620008000a00 */
[----:B------:R-:W1:Y:S04]  /*1670*/  LDG.E.64 R54, desc[UR28][R20.64] ;  /* 0x0000001c14367981 */ /* 0x000e68000c1e1b00 */
[----:B------:R-:W2:Y:S01]  /*1680*/  LDG.E.64 R42, desc[UR28][R44.64] ;  /* 0x0000001c2c2a7981 */ /* 0x000ea2000c1e1b00 */
[----:B------:R-:W-:Y:S01]  /*1690*/  IMAD.MOV.U32 R2, RZ, RZ, 0x1 ;  /* 0x00000001ff027424 */ /* 0x000fe200078e00ff */
[----:B------:R-:W-:Y:S05]  /*16a0*/  BSSY.RECONVERGENT B2, `(.L_x_18) ;  /* 0x0000015000027945 */ /* 0x000fea0003800200 */
[----:B0-----:R-:W-:-:S08]  /*16b0*/  DFMA R4, R2, -R6, 1 ;  /* 0x3ff000000204742b */ /* 0x001fd00000000806 */
[----:B------:R-:W-:-:S08]  /*16c0*/  DFMA R4, R4, R4, R4 ;  /* 0x000000040404722b */ /* 0x000fd00000000004 */
[----:B------:R-:W-:-:S08]  /*16d0*/  DFMA R4, R2, R4, R2 ;  /* 0x000000040204722b */ /* 0x000fd00000000002 */
[----:B------:R-:W-:-:S08]  /*16e0*/  DFMA R8, R4, -R6, 1 ;  /* 0x3ff000000408742b */ /* 0x000fd00000000806 */
[----:B------:R-:W-:Y:S02]  /*16f0*/  DFMA R8, R4, R8, R4 ;  /* 0x000000080408722b */ /* 0x000fe40000000004 */
[----:B-1----:R-:W-:-:S08]  /*1700*/  DMUL R2, R54, UR4 ;  /* 0x0000000436027c28 */ /* 0x002fd00008000000 */
[----:B--2---:R-:W-:-:S08]  /*1710*/  DMUL R46, R2, R42 ;  /* 0x0000002a022e7228 */ /* 0x004fd00000000000 */
[----:B------:R-:W-:Y:S02]  /*1720*/  DMUL R2, R46, R8 ;  /* 0x000000082e027228 */ /* 0x000fe40000000000 */
[----:B------:R-:W-:-:S06]  /*1730*/  FSETP.GEU.AND P1, PT, |R47|, 6.5827683646048100446e-37, PT ;  /* 0x036000002f00780b */ /* 0x000fcc0003f2e200 */
[----:B------:R-:W-:-:S08]  /*1740*/  DFMA R4, R2, -R6, R46 ;  /* 0x800000060204722b */ /* 0x000fd0000000002e */
[----:B------:R-:W-:-:S10]  /*1750*/  DFMA R2, R8, R4, R2 ;  /* 0x000000040802722b */ /* 0x000fd40000000002 */
[----:B------:R-:W-:-:S05]  /*1760*/  FFMA R0, RZ, R7, R3 ;  /* 0x00000007ff007223 */ /* 0x000fca0000000003 */
[----:B------:R-:W-:-:S13]  /*1770*/  FSETP.GT.AND P0, PT, |R0|, 1.469367938527859385e-39, PT ;  /* 0x001000000000780b */ /* 0x000fda0003f04200 */
[----:B------:R-:W-:Y:S05]  /*1780*/  @P0 BRA P1, `(.L_x_19) ;  /* 0x0000000000180947 */ /* 0x000fea0000800000 */
[----:B------:R-:W-:Y:S01]  /*1790*/  IMAD.MOV.U32 R4, RZ, RZ, R46 ;  /* 0x000000ffff047224 */ /* 0x000fe200078e002e */
[----:B------:R-:W-:Y:S01]  /*17a0*/  MOV R5, R47 ;  /* 0x0000002f00057202 */ /* 0x000fe20000000f00 */
[----:B------:R-:W-:Y:S01]  /*17b0*/  IMAD.MOV.U32 R2, RZ, RZ, R6 ;  /* 0x000000ffff027224 */ /* 0x000fe200078e0006 */
[----:B------:R-:W-:Y:S01]  /*17c0*/  MOV R0, 0x17f0 ;  /* 0x000017f000007802 */ /* 0x000fe20000000f00 */
[----:B------:R-:W-:-:S07]  /*17d0*/  IMAD.MOV.U32 R3, RZ, RZ, R7 ;  /* 0x000000ffff037224 */ /* 0x000fce00078e0007 */
[----:B------:R-:W-:Y:S05]  /*17e0*/  CALL.REL.NOINC `($__internal_0_$__cuda_sm20_div_rn_f64_full) ;  /* 0x0000003000047944 */ /* 0x000fea0003c00000 */
.L_x_19:
[----:B------:R-:W-:Y:S05]  /*17f0*/  BSYNC.RECONVERGENT B2 ;  /* 0x0000000000027941 */ /* 0x000fea0003800200 */
.L_x_18:
[----:B------:R-:W0:Y:S01]  /*1800*/  LDCU.64 UR4, c[0x0][0x408] ;  /* 0x00008100ff0477ac */ /* 0x000e220008000a00 */
[----:B------:R-:W2:Y:S04]  /*1810*/  LDG.E.64 R6, desc[UR28][R32.64] ;  /* 0x0000001c20067981 */ /* 0x000ea8000c1e1b00 */
[----:B------:R-:W3:Y:S01]  /*1820*/  LDG.E.64 R4, desc[UR28][R34.64] ;  /* 0x0000001c22047981 */ /* 0x000ee2000c1e1b00 */
[----:B0-----:R-:W-:-:S04]  /*1830*/  IADD3 R18, P0, PT, R18, UR4, RZ ;  /* 0x0000000412127c10 */ /* 0x001fc8000ff1e0ff */
[----:B------:R-:W-:Y:S01]  /*1840*/  IADD3.X R19, PT, PT, R19, UR5, RZ, P0, !PT ;  /* 0x0000000513137c10 */ /* 0x000fe200087fe4ff */
[----:B------:R-:W0:Y:S04]  /*1850*/  LDCU.128 UR4, c[0x0][0x390] ;  /* 0x00007200ff0477ac */ /* 0x000e280008000c00 */
[----:B------:R-:W2:Y:S01]  /*1860*/  LDG.E.64 R8, desc[UR28][R18.64] ;  /* 0x0000001c12087981 */ /* 0x000ea2000c1e1b00 */
[----:B------:R-:W-:Y:S02]  /*1870*/  DADD R42, R54, -R42 ;  /* 0x00000000362a7229 */ /* 0x000fe4000000082a */
[----:B--2---:R-:W-:-:S08]  /*1880*/  DADD R6, R6, -R8 ;  /* 0x0000000006067229 */ /* 0x004fd00000000808 */
[----:B0-----:R-:W-:-:S08]  /*1890*/  DFMA R6, R6, UR4, R2 ;  /* 0x0000000406067c2b */ /* 0x001fd00008000002 */
        /* <DEDUP_REMOVED lines=31> */
.L_x_15:
[----:B------:R-:W-:Y:S05]  /*1a90*/  BSYNC.RECONVERGENT B1 ;  /* 0x0000000000017941 */ /* 0x000fea0003800200 */
.L_x_14:
[----:B------:R-:W0:Y:S01]  /*1aa0*/  LDCU UR4, c[0x0][0x3a0] ;  /* 0x00007400ff0477ac */ /* 0x000e220008000800 */
[----:B------:R-:W2:Y:S01]  /*1ab0*/  LDC.64 R30, c[0x0][0x418] ;  /* 0x00010600ff1e7b82 */ /* 0x000ea20000000a00 */
[----:B-1----:R-:W-:Y:S01]  /*1ac0*/  CS2R R2, SRZ ;  /* 0x0000000000027805 */ /* 0x002fe2000001ff00 */
[----:B0-----:R-:W-:-:S05]  /*1ad0*/  IMAD.U32 R0, RZ, RZ, UR4 ;  /* 0x00000004ff007e24 */ /* 0x001fca000f8e00ff */
[----:B------:R-:W-:Y:S01]  /*1ae0*/  ISETP.NE.AND P0, PT, R0, 0x1, PT ;  /* 0x000000010000780c */ /* 0x000fe20003f05270 */
[----:B--2---:R-:W-:-:S12]  /*1af0*/  IMAD.WIDE R30, R11, 0x8, R30 ;  /* 0x000000080b1e7825 */ /* 0x004fd800078e021e */
[----:B------:R-:W-:Y:S05]  /*1b00*/  @!P0 BRA `(.L_x_20) ;  /* 0x0000001c00748947 */ /* 0x000fea0003800000 */
[----:B------:R-:W0:Y:S01]  /*1b10*/  LDCU.128 UR12, c[0x0][0x410] ;  /* 0x00008200ff0c77ac */ /* 0x000e220008000c00 */
[----:B------:R-:W-:Y:S01]  /*1b20*/  LOP3.LUT R0, R0, 0x7ffffffe, RZ, 0xc0, !PT ;  /* 0x7ffffffe00007812 */ /* 0x000fe200078ec0ff */
[----:B------:R-:W1:Y:S03]  /*1b30*/  LDCU.128 UR8, c[0x0][0x3c0] ;  /* 0x00007800ff0877ac */ /* 0x000e660008000c00 */
[----:B------:R-:W-:Y:S01]  /*1b40*/  IADD3 R11, PT, PT, -R0, RZ, RZ ;  /* 0x000000ff000b7210 */ /* 0x000fe20007ffe1ff */
[----:B------:R-:W2:Y:S01]  /*1b50*/  LDCU.128 UR20, c[0x0][0x400] ;  /* 0x00008000ff1477ac */ /* 0x000ea20008000c00 */
[----:B------:R-:W3:Y:S01]  /*1b60*/  LDCU.64 UR16, c[0x0][0x3b8] ;  /* 0x00007700ff1077ac */ /* 0x000ee20008000a00 */
[----:B------:R-:W4:Y:S01]  /*1b70*/  LDCU.64 UR18, c[0x0][0x388] ;  /* 0x00007100ff1277ac */ /* 0x000f220008000a00 */
[----:B0-----:R-:W-:Y:S02]  /*1b80*/  UIADD3 UR6, UP3, UPT, UR12, 0x8, URZ ;  /* 0x000000080c067890 */ /* 0x001fe4000ff7e0ff */
[----:B-1----:R-:W-:-:S02]  /*1b90*/  UIADD3 UR12, UP1, UPT, UR8, 0x8, URZ ;  /* 0x00000008080c7890 */ /* 0x002fc4000ff3e0ff */
[----:B------:R-:W-:Y:S02]  /*1ba0*/  UIADD3 UR14, UP0, UPT, UR14, 0x8, URZ ;  /* 0x000000080e0e7890 */ /* 0x000fe4000ff1e0ff */
[----:B------:R-:W-:Y:S01]  /*1bb0*/  UIADD3 UR8, UP2, UPT, UR10, 0x8, URZ ;  /* 0x000000080a087890 */ /* 0x000fe2000ff5e0ff */
[----:B------:R-:W-:Y:S01]  /*1bc0*/  IMAD.U32 R14, RZ, RZ, UR6 ;  /* 0x00000006ff0e7e24 */ /* 0x000fe2000f8e00ff */
[----:B------:R-:W-:Y:S01]  /*1bd0*/  UIADD3.X UR7, UPT, UPT, URZ, UR13, URZ, UP3, !UPT ;  /* 0x0000000dff077290 */ /* 0x000fe20009ffe4ff */
[----:B------:R-:W-:Y:S01]  /*1be0*/  IMAD.U32 R20, RZ, RZ, UR12 ;  /* 0x0000000cff147e24 */ /* 0x000fe2000f8e00ff */
[----:B------:R-:W-:Y:S01]  /*1bf0*/  UIADD3.X UR13, UPT, UPT, URZ, UR9, URZ, UP1, !UPT ;  /* 0x00000009ff0d7290 */ /* 0x000fe20008ffe4ff */
[----:B------:R-:W-:Y:S01]  /*1c00*/  IMAD.U32 R0, RZ, RZ, UR14 ;  /* 0x0000000eff007e24 */ /* 0x000fe2000f8e00ff */
[----:B------:R-:W-:Y:S01]  /*1c10*/  UIADD3.X UR15, UPT, UPT, URZ, UR15, URZ, UP0, !UPT ;  /* 0x0000000fff0f7290 */ /* 0x000fe200087fe4ff */
[----:B------:R-:W-:Y:S01]  /*1c20*/  IMAD.U32 R16, RZ, RZ, UR8 ;  /* 0x00000008ff107e24 */ /* 0x000fe2000f8e00ff */
[----:B------:R-:W-:Y:S01]  /*1c30*/  UIADD3.X UR9, UPT, UPT, URZ, UR11, URZ, UP2, !UPT ;  /* 0x0000000bff097290 */ /* 0x000fe200097fe4ff */
[----:B------:R-:W-:Y:S01]  /*1c40*/  IMAD.U32 R15, RZ, RZ, UR7 ;  /* 0x00000007ff0f7e24 */ /* 0x000fe2000f8e00ff */
[----:B--2---:R-:W-:Y:S01]  /*1c50*/  UIADD3 UR10, UP1, UPT, UR22, 0x8, URZ ;  /* 0x00000008160a7890 */ /* 0x004fe2000ff3e0ff */
[----:B------:R-:W-:Y:S01]  /*1c60*/  IMAD.U32 R21, RZ, RZ, UR13 ;  /* 0x0000000dff157e24 */ /* 0x000fe2000f8e00ff */
[----:B------:R-:W-:Y:S01]  /*1c70*/  UIADD3 UR4, UP2, UPT, UR20, 0x8, URZ ;  /* 0x0000000814047890 */ /* 0x000fe2000ff5e0ff */
[----:B------:R-:W-:Y:S01]  /*1c80*/  IMAD.U32 R23, RZ, RZ, UR15 ;  /* 0x0000000fff177e24 */ /* 0x000fe2000f8e00ff */
[----:B---3--:R-:W-:Y:S01]  /*1c90*/  UIADD3 UR16, UP0, UPT, UR16, 0x8, URZ ;  /* 0x0000000810107890 */ /* 0x008fe2000ff1e0ff */
[----:B------:R-:W-:Y:S01]  /*1ca0*/  MOV R17, UR9 ;  /* 0x0000000900117c02 */ /* 0x000fe20008000f00 */
[----:B------:R-:W-:Y:S01]  /*1cb0*/  UIADD3.X UR11, UPT, UPT, URZ, UR23, URZ, UP1, !UPT ;  /* 0x00000017ff0b7290 */ /* 0x000fe20008ffe4ff */
[----:B------:R-:W-:Y:S01]  /*1cc0*/  MOV R18, UR10 ;  /* 0x0000000a00127c02 */ /* 0x000fe20008000f00 */
[----:B------:R-:W-:Y:S01]  /*1cd0*/  UIADD3.X UR5, UPT, UPT, URZ, UR21, URZ, UP2, !UPT ;  /* 0x00000015ff057290 */ /* 0x000fe200097fe4ff */
[----:B------:R-:W-:Y:S01]  /*1ce0*/  IMAD.U32 R12, RZ, RZ, UR4 ;  /* 0x00000004ff0c7e24 */ /* 0x000fe2000f8e00ff */
[----:B------:R-:W-:Y:S01]  /*1cf0*/  UIADD3.X UR17, UPT, UPT, URZ, UR17, URZ, UP0, !UPT ;  /* 0x00000011ff117290 */ /* 0x000fe200087fe4ff */
[----:B------:R-:W-:Y:S01]  /*1d00*/  IMAD.U32 R26, RZ, RZ, UR16 ;  /* 0x00000010ff1a7e24 */ /* 0x000fe2000f8e00ff */
[----:B------:R-:W0:Y:S01]  /*1d10*/  LDCU.64 UR20, c[0x0][0x380] ;  /* 0x00007000ff1477ac */ /* 0x000e220008000a00 */
[----:B------:R-:W-:-:S02]  /*1d20*/  IMAD.U32 R19, RZ, RZ, UR11 ;  /* 0x0000000bff137e24 */ /* 0x000fc4000f8e00ff */
[----:B------:R-:W-:Y:S01]  /*1d30*/  IMAD.U32 R13, RZ, RZ, UR5 ;  /* 0x00000005ff0d7e24 */ /* 0x000fe2000f8e00ff */
[----:B----4-:R-:W-:-:S07]  /*1d40*/  MOV R27, UR17 ;  /* 0x00000011001b7c02 */ /* 0x010fce0008000f00 */
.L_x_49:
[----:B------:R-:W2:Y:S04]  /*1d50*/  LDG.E.64 R2, desc[UR28][R34.64] ;  /* 0x0000001c22027981 */ /* 0x000ea8000c1e1b00 */
[----:B------:R-:W3:Y:S04]  /*1d60*/  LDG.E.64 R6, desc[UR28][R40.64] ;  /* 0x0000001c28067981 */ /* 0x000ee8000c1e1b00 */
[----:B-1----:R-:W3:Y:S01]  /*1d70*/  LDG.E.64 R4, desc[UR28][R26.64+-0x8] ;  /* 0xfffff81c1a047981 */ /* 0x002ee2000c1e1b00 */
[----:B------:R-:W-:Y:S01]  /*1d80*/  IMAD.MOV.U32 R8, RZ, RZ, 0x1 ;  /* 0x00000001ff087424 */ /* 0x000fe200078e00ff */
[----:B------:R-:W-:Y:S01]  /*1d90*/  BSSY.RECONVERGENT B1, `(.L_x_21) ;  /* 0x0000015000017945 */ /* 0x000fe20003800200 */
[----:B------:R-:W-:Y:S01]  /*1da0*/  MOV R22, R0 ;  /* 0x0000000000167202 */ /* 0x000fe20000000f00 */
[----:B--2---:R-:W1:Y:S01]  /*1db0*/  MUFU.RCP64H R9, R3 ;  /* 0x0000000300097308 */ /* 0x004e620000001800 */
[----:B---3--:R-:W-:-:S08]  /*1dc0*/  DADD R4, R4, -R6 ;  /* 0x0000000004047229 */ /* 0x008fd00000000806 */
[----:B------:R-:W-:Y:S02]  /*1dd0*/  DMUL R4, R4, R4 ;  /* 0x0000000404047228 */ /* 0x000fe40000000000 */
[----:B-1----:R-:W-:-:S08]  /*1de0*/  DFMA R42, -R2, R8, 1 ;  /* 0x3ff00000022a742b */ /* 0x002fd00000000108 */
[----:B------:R-:W-:Y:S01]  /*1df0*/  DFMA R42, R42, R42, R42 ;  /* 0x0000002a2a2a722b */ /* 0x000fe2000000002a */
[----:B------:R-:W-:-:S07]  /*1e00*/  FSETP.GEU.AND P1, PT, |R5|, 6.5827683646048100446e-37, PT ;  /* 0x036000000500780b */ /* 0x000fce0003f2e200 */
[----:B------:R-:W-:-:S08]  /*1e10*/  DFMA R42, R8, R42, R8 ;  /* 0x0000002a082a722b */ /* 0x000fd00000000008 */
[----:B------:R-:W-:-:S08]  /*1e20*/  DFMA R6, -R2, R42, 1 ;  /* 0x3ff000000206742b */ /* 0x000fd0000000012a */
[----:B------:R-:W-:-:S08]  /*1e30*/  DFMA R6, R42, R6, R42 ;  /* 0x000000062a06722b */ /* 0x000fd0000000002a */
[----:B------:R-:W-:-:S08]  /*1e40*/  DMUL R42, R4, R6 ;  /* 0x00000006042a7228 */ /* 0x000fd00000000000 */
[----:B------:R-:W-:-:S08]  /*1e50*/  DFMA R8, -R2, R42, R4 ;  /* 0x0000002a0208722b */ /* 0x000fd00000000104 */
[----:B------:R-:W-:-:S10]  /*1e60*/  DFMA R42, R6, R8, R42 ;  /* 0x00000008062a722b */ /* 0x000fd4000000002a */
[----:B------:R-:W-:-:S05]  /*1e70*/  FFMA R6, RZ, R3, R43 ;  /* 0x00000003ff067223 */ /* 0x000fca000000002b */
[----:B------:R-:W-:-:S13]  /*1e80*/  FSETP.GT.AND P0, PT, |R6|, 1.469367938527859385e-39, PT ;  /* 0x001000000600780b */ /* 0x000fda0003f04200 */
[----:B------:R-:W-:Y:S05]  /*1e90*/  @P0 BRA P1, `(.L_x_22) ;  /* 0x0000000000100947 */ /* 0x000fea0000800000 */
[----:B------:R-:W-:-:S07]  /*1ea0*/  MOV R0, 0x1ec0 ;  /* 0x00001ec000007802 */ /* 0x000fce0000000f00 */
[----:B0-----:R-:W-:Y:S05]  /*1eb0*/  CALL.REL.NOINC `($__internal_0_$__cuda_sm20_div_rn_f64_full) ;  /* 0x0000002800507944 */ /* 0x001fea0003c00000 */
[----:B------:R-:W-:Y:S02]  /*1ec0*/  IMAD.MOV.U32 R42, RZ, RZ, R2 ;  /* 0x000000ffff2a7224 */ /* 0x000fe400078e0002 */
[----:B------:R-:W-:-:S07]  /*1ed0*/  IMAD.MOV.U32 R43, RZ, RZ, R3 ;  /* 0x000000ffff2b7224 */ /* 0x000fce00078e0003 */
.L_x_22:
[----:B0-----:R-:W-:Y:S05]  /*1ee0*/  BSYNC.RECONVERGENT B1 ;  /* 0x0000000000017941 */ /* 0x001fea0003800200 */
.L_x_21:
[----:B------:R-:W2:Y:S04]  /*1ef0*/  LDG.E.64 R6, desc[UR28][R28.64] ;  /* 0x0000001c1c067981 */ /* 0x000ea8000c1e1b00 */
[----:B------:R-:W3:Y:S04]  /*1f00*/  LDG.E.64 R2, desc[UR28][R20.64+-0x8] ;  /* 0xfffff81c14027981 */ /* 0x000ee8000c1e1b00 */
[----:B------:R-:W3:Y:S01]  /*1f10*/  LDG.E.64 R4, desc[UR28][R38.64] ;  /* 0x0000001c26047981 */ /* 0x000ee2000c1e1b00 */
[----:B------:R-:W-:Y:S01]  /*1f20*/  IMAD.MOV.U32 R8, RZ, RZ, 0x1 ;  /* 0x00000001ff087424 */ /* 0x000fe200078e00ff */
[----:B------:R-:W-:Y:S01]  /*1f30*/  BSSY.RECONVERGENT B1, `(.L_x_23) ;  /* 0x0000016000017945 */ /* 0x000fe20003800200 */
[----:B--2---:R-:W0:Y:S01]  /*1f40*/  MUFU.RCP64H R9, R7 ;  /* 0x0000000700097308 */ /* 0x004e220000001800 */
[----:B---3--:R-:W-:-:S08]  /*1f50*/  DADD R2, R2, -R4 ;  /* 0x0000000002027229 */ /* 0x008fd00000000804 */
[----:B------:R-:W-:Y:S02]  /*1f60*/  DMUL R46, R2, R2 ;  /* 0x00000002022e7228 */ /* 0x000fe40000000000 */
[----:B0-----:R-:W-:-:S08]  /*1f70*/  DFMA R44, -R6, R8, 1 ;  /* 0x3ff00000062c742b */ /* 0x001fd00000000108 */
        /* <DEDUP_REMOVED lines=11> */
[----:B------:R-:W-:Y:S01]  /*2030*/  MOV R4, R46 ;  /* 0x0000002e00047202 */ /* 0x000fe20000000f00 */
[----:B------:R-:W-:Y:S01]  /*2040*/  IMAD.MOV.U32 R5, RZ, RZ, R47 ;  /* 0x000000ffff057224 */ /* 0x000fe200078e002f */
[----:B------:R-:W-:Y:S01]  /*2050*/  MOV R0, 0x2090 ;  /* 0x0000209000007802 */ /* 0x000fe20000000f00 */
[----:B------:R-:W-:Y:S02]  /*2060*/  IMAD.MOV.U32 R2, RZ, RZ, R6 ;  /* 0x000000ffff027224 */ /* 0x000fe400078e0006 */
[----:B------:R-:W-:-:S07]  /*2070*/  IMAD.MOV.U32 R3, RZ, RZ, R7 ;  /* 0x000000ffff037224 */ /* 0x000fce00078e0007 */
[----:B------:R-:W-:Y:S05]  /*2080*/  CALL.REL.NOINC `($__internal_0_$__cuda_sm20_div_rn_f64_full) ;  /* 0x0000002400dc7944 */ /* 0x000fea0003c00000 */
.L_x_24:
[----:B------:R-:W-:Y:S05]  /*2090*/  BSYNC.RECONVERGENT B1 ;  /* 0x0000000000017941 */ /* 0x000fea0003800200 */
.L_x_23:
[----:B------:R-:W2:Y:S04]  /*20a0*/  LDG.E.64 R6, desc[UR28][R24.64] ;  /* 0x0000001c18067981 */ /* 0x000ea8000c1e1b00 */
[----:B------:R-:W3:Y:S04]  /*20b0*/  LDG.E.64 R4, desc[UR28][R16.64+-0x8] ;  /* 0xfffff81c10047981 */ /* 0x000ee8000c1e1b00 */
[----:B------:R-:W3:Y:S01]  /*20c0*/  LDG.E.64 R8, desc[UR28][R36.64] ;  /* 0x0000001c24087981 */ /* 0x000ee2000c1e1b00 */
[----:B------:R-:W-:Y:S01]  /*20d0*/  MOV R44, 0x1 ;  /* 0x00000001002c7802 */ /* 0x000fe20000000f00 */
[----:B------:R-:W-:Y:S01]  /*20e0*/  BSSY.RECONVERGENT B1, `(.L_x_25) ;  /* 0x0000019000017945 */ /* 0x000fe20003800200 */
[----:B------:R-:W-:Y:S01]  /*20f0*/  DADD R42, R2, R42 ;  /* 0x00000000022a7229 */ /* 0x000fe2000000002a */
        /* <DEDUP_REMOVED lines=21> */
[----:B------:R-:W-:Y:S02]  /*2250*/  IMAD.MOV.U32 R4, RZ, RZ, R2 ;  /* 0x000000ffff047224 */ /* 0x000fe400078e0002 */
[----:B------:R-:W-:-:S07]  /*2260*/  IMAD.MOV.U32 R5, RZ, RZ, R3 ;  /* 0x000000ffff057224 */ /* 0x000fce00078e0003 */
.L_x_26:
[----:B------:R-:W-:Y:S05]  /*2270*/  BSYNC.RECONVERGENT B1 ;  /* 0x0000000000017941 */ /* 0x000fea0003800200 */
.L_x_25:
[----:B------:R-:W-:Y:S01]  /*2280*/  DADD R8, R42, R4 ;  /* 0x000000002a087229 */ /* 0x000fe20000000004 */
[----:B------:R-:W-:Y:S01]  /*2290*/  BSSY.RECONVERGENT B1, `(.L_x_27) ;  /* 0x000001b000017945 */ /* 0x000fe20003800200 */
[----:B------:R-:W-:Y:S01]  /*22a0*/  MOV R4, 0x0 ;  /* 0x0000000000047802 */ /* 0x000fe20000000f00 */
[----:B------:R-:W-:-:S03]  /*22b0*/  IMAD.MOV.U32 R5, RZ, RZ, 0x3fd80000 ;  /* 0x3fd80000ff057424 */ /* 0x000fc600078e00ff */
[----:B------:R-:W0:Y:S04]  /*22c0*/  MUFU.RSQ64H R43, R9 ;  /* 0x00000009002b7308 */ /* 0x000e280000001c00 */
[----:B------:R-:W-:-:S05]  /*22d0*/  VIADD R42, R9, 0xfcb00000 ;  /* 0xfcb00000092a7836 */ /* 0x000fca0000000000 */
        /* <DEDUP_REMOVED lines=14> */
[----:B------:R-:W-:Y:S01]  /*23c0*/  MOV R5, R45 ;  /* 0x0000002d00057202 */ /* 0x000fe20000000f00 */
[----:B------:R-:W-:Y:S01]  /*23d0*/  IMAD.MOV.U32 R7, RZ, RZ, R47 ;  /* 0x000000ffff077224 */ /* 0x000fe200078e002f */
[----:B------:R-:W-:Y:S01]  /*23e0*/  MOV R10, 0x2420 ;  /* 0x00002420000a7802 */ /* 0x000fe20000000f00 */
[----:B------:R-:W-:Y:S02]  /*23f0*/  IMAD.MOV.U32 R4, RZ, RZ, R44 ;  /* 0x000000ffff047224 */ /* 0x000fe400078e002c */
[----:B------:R-:W-:-:S07]  /*2400*/  IMAD.MOV.U32 R0, RZ, RZ, R42 ;  /* 0x000000ffff007224 */ /* 0x000fce00078e002a */
[----:B------:R-:W-:Y:S05]  /*2410*/  CALL.REL.NOINC `($__internal_1_$__cuda_sm20_dsqrt_rn_f64_mediumpath_v1) ;  /* 0x0000002800907944 */ /* 0x000fea0003c00000 */
[----:B------:R-:W-:Y:S02]  /*2420*/  IMAD.MOV.U32 R4, RZ, RZ, R2 ;  /* 0x000000ffff047224 */ /* 0x000fe400078e0002 */
[----:B------:R-:W-:-:S07]  /*2430*/  IMAD.MOV.U32 R5, RZ, RZ, R3 ;  /* 0x000000ffff057224 */ /* 0x000fce00078e0003 */
.L_x_28:
[----:B------:R-:W-:Y:S05]  /*2440*/  BSYNC.RECONVERGENT B1 ;  /* 0x0000000000017941 */ /* 0x000fea0003800200 */
.L_x_27:
[----:B------:R0:W5:Y:S01]  /*2450*/  LDG.E.64 R42, desc[UR28][R12.64+-0x8] ;  /* 0xfffff81c0c2a7981 */ /* 0x000162000c1e1b00 */
[----:B------:R-:W1:Y:S01]  /*2460*/  MUFU.RCP64H R3, R5 ;  /* 0x0000000500037308 */ /* 0x000e620000001800 */
[----:B------:R-:W-:Y:S01]  /*2470*/  MOV R2, 0x1 ;  /* 0x0000000100027802 */ /* 0x000fe20000000f00 */
[----:B------:R-:W2:Y:S01]  /*2480*/  LDC R0, c[0x0][0x38c] ;  /* 0x0000e300ff007b82 */ /* 0x000ea20000000800 */
[----:B------:R-:W-:Y:S04]  /*2490*/  BSSY.RECONVERGENT B1, `(.L_x_29) ;  /* 0x0000014000017945 */ /* 0x000fe80003800200 */
[----:B-1----:R-:W-:-:S08]  /*24a0*/  DFMA R6, R2, -R4, 1 ;  /* 0x3ff000000206742b */ /* 0x002fd00000000804 */
[----:B------:R-:W-:Y:S01]  /*24b0*/  DFMA R6, R6, R6, R6 ;  /* 0x000000060606722b */ /* 0x000fe20000000006 */
[----:B--2---:R-:W-:-:S07]  /*24c0*/  FSETP.GEU.AND P1, PT, |R0|, 6.5827683646048100446e-37, PT ;  /* 0x036000000000780b */ /* 0x004fce0003f2e200 */
[----:B------:R-:W-:-:S08]  /*24d0*/  DFMA R6, R2, R6, R2 ;  /* 0x000000060206722b */ /* 0x000fd00000000002 */
[----:B------:R-:W-:-:S08]  /*24e0*/  DFMA R2, R6, -R4, 1 ;  /* 0x3ff000000602742b */ /* 0x000fd00000000804 */
[----:B------:R-:W-:-:S08]  /*24f0*/  DFMA R2, R6, R2, R6 ;  /* 0x000000020602722b */ /* 0x000fd00000000006 */
[----:B------:R-:W-:-:S08]  /*2500*/  DMUL R6, R2, UR18 ;  /* 0x0000001202067c28 */ /* 0x000fd00008000000 */
[----:B------:R-:W-:-:S08]  /*2510*/  DFMA R8, R6, -R4, UR18 ;  /* 0x0000001206087e2b */ /* 0x000fd00008000804 */
[----:B------:R-:W-:-:S10]  /*2520*/  DFMA R2, R2, R8, R6 ;  /* 0x000000080202722b */ /* 0x000fd40000000006 */
[----:B------:R-:W-:-:S05]  /*2530*/  FFMA R6, RZ, R5, R3 ;  /* 0x00000005ff067223 */ /* 0x000fca0000000003 */
[----:B------:R-:W-:-:S13]  /*2540*/  FSETP.GT.AND P0, PT, |R6|, 1.469367938527859385e-39, PT ;  /* 0x001000000600780b */ /* 0x000fda0003f04200 */
[----:B0-----:R-:W-:Y:S05]  /*2550*/  @P0 BRA P1, `(.L_x_30) ;  /* 0x00000000001c0947 */ /* 0x001fea0000800000 */
[----:B------:R-:W0:Y:S01]  /*2560*/  LDCU.64 UR4, c[0x0][0x388] ;  /* 0x00007100ff0477ac */ /* 0x000e220008000a00 */
[----:B------:R-:W-:Y:S01]  /*2570*/  IMAD.MOV.U32 R2, RZ, RZ, R4 ;  /* 0x000000ffff027224 */ /* 0x000fe200078e0004 */
[----:B------:R-:W-:Y:S01]  /*2580*/  MOV R0, 0x25d0 ;  /* 0x000025d000007802 */ /* 0x000fe20000000f00 */
[----:B------:R-:W-:Y:S02]  /*2590*/  IMAD.MOV.U32 R3, RZ, RZ, R5 ;  /* 0x000000ffff037224 */ /* 0x000fe400078e0005 */
[----:B0-----:R-:W-:Y:S01]  /*25a0*/  IMAD.U32 R4, RZ, RZ, UR4 ;  /* 0x00000004ff047e24 */ /* 0x001fe2000f8e00ff */
[----:B------:R-:W-:-:S07]  /*25b0*/  MOV R5, UR5 ;  /* 0x0000000500057c02 */ /* 0x000fce0008000f00 */
[----:B-----5:R-:W-:Y:S05]  /*25c0*/  CALL.REL.NOINC `($__internal_0_$__cuda_sm20_div_rn_f64_full) ;  /* 0x00000020008c7944 */ /* 0x020fea0003c00000 */
.L_x_30:
[----:B------:R-:W-:Y:S05]  /*25d0*/  BSYNC.RECONVERGENT B1 ;  /* 0x0000000000017941 */ /* 0x000fea0003800200 */
.L_x_29:
[----:B-----5:R-:W-:-:S07]  /*25e0*/  DADD R42, R42, R2 ;  /* 0x000000002a2a7229 */ /* 0x020fce0000000002 */
[----:B------:R0:W-:Y:S04]  /*25f0*/  STG.E.64 desc[UR28][R14.64+-0x8], R42 ;  /* 0xfffff82a0e007986 */ /* 0x0001e8000c101b1c */
[----:B------:R-:W2:Y:S04]  /*2600*/  LDG.E.64 R6, desc[UR28][R20.64+-0x8] ;  /* 0xfffff81c14067981 */ /* 0x000ea8000c1e1b00 */
        /* <DEDUP_REMOVED lines=8> */
[----:B------:R-:W-:Y:S01]  /*2690*/  DMUL R6, R6, R6 ;  /* 0x0000000606067228 */ /* 0x000fe20000000000 */
[----:B------:R-:W-:Y:S02]  /*26a0*/  IMAD.MOV.U32 R4, RZ, RZ, 0x0 ;  /* 0x00000000ff047424 */ /* 0x000fe400078e00ff */
[----:B------:R-:W-:Y:S01]  /*26b0*/  IMAD.MOV.U32 R5, RZ, RZ, 0x3fd80000 ;  /* 0x3fd80000ff057424 */ /* 0x000fe200078e00ff */
[----:B----4-:R-:W-:-:S04]  /*26c0*/  DADD R44, R44, -R46 ;  /* 0x000000002c2c7229 */ /* 0x010fc8000000082e */
[----:B------:R-:W-:-:S08]  /*26d0*/  DFMA R6, R2, R2, R6 ;  /* 0x000000020206722b */ /* 0x000fd00000000006 */
[----:B------:R-:W-:-:S06]  /*26e0*/  DFMA R8, R44, R44, R6 ;  /* 0x0000002c2c08722b */ /* 0x000fcc0000000006 */
[----:B0-----:R-:W0:Y:S04]  /*26f0*/  MUFU.RSQ64H R43, R9 ;  /* 0x00000009002b7308 */ /* 0x001e280000001c00 */
        /* <DEDUP_REMOVED lines=23> */
.L_x_32:
[----:B------:R-:W-:Y:S05]  /*2870*/  BSYNC.RECONVERGENT B1 ;  /* 0x0000000000017941 */ /* 0x000fea0003800200 */
.L_x_31:
[----:B------:R-:W2:Y:S04]  /*2880*/  LDG.E.64 R2, desc[UR28][R32.64] ;  /* 0x0000001c20027981 */ /* 0x000ea8000c1e1b00 */
[----:B------:R-:W2:Y:S01]  /*2890*/  LDG.E.64 R42, desc[UR28][R18.64+-0x8] ;  /* 0xfffff81c122a7981 */ /* 0x000ea2000c1e1b00 */
[----:B------:R-:W0:Y:S01]  /*28a0*/  MUFU.RCP64H R5, R7 ;  /* 0x0000000700057308 */ /* 0x000e220000001800 */
[----:B------:R-:W-:Y:S01]  /*28b0*/  IMAD.MOV.U32 R4, RZ, RZ, 0x1 ;  /* 0x00000001ff047424 */ /* 0x000fe200078e00ff */
[----:B------:R-:W-:Y:S05]  /*28c0*/  BSSY.RECONVERGENT B1, `(.L_x_33) ;  /* 0x0000015000017945 */ /* 0x000fea0003800200 */
[----:B0-----:R-:W-:-:S08]  /*28d0*/  DFMA R8, R4, -R6, 1 ;  /* 0x3ff000000408742b */ /* 0x001fd00000000806 */
[----:B------:R-:W-:-:S08]  /*28e0*/  DFMA R8, R8, R8, R8 ;  /* 0x000000080808722b */ /* 0x000fd00000000008 */
[----:B------:R-:W-:-:S08]  /*28f0*/  DFMA R8, R4, R8, R4 ;  /* 0x000000080408722b */ /* 0x000fd00000000004 */
[----:B------:R-:W-:-:S08]  /*2900*/  DFMA R4, R8, -R6, 1 ;  /* 0x3ff000000804742b */ /* 0x000fd00000000806 */
[----:B------:R-:W-:Y:S02]  /*2910*/  DFMA R4, R8, R4, R8 ;  /* 0x000000040804722b */ /* 0x000fe40000000008 */
[----:B--2---:R-:W-:-:S08]  /*2920*/  DADD R2, R2, -R42 ;  /* 0x0000000002027229 */ /* 0x004fd0000000082a */
[----:B------:R-:W-:-:S08]  /*2930*/  DMUL R44, R2, UR20 ;  /* 0x00000014022c7c28 */ /* 0x000fd00008000000 */
        /* <DEDUP_REMOVED lines=13> */
.L_x_34:
[----:B------:R-:W-:Y:S05]  /*2a10*/  BSYNC.RECONVERGENT B1 ;  /* 0x0000000000017941 */ /* 0x000fea0003800200 */
.L_x_33:
[----:B------:R-:W-:-:S07]  /*2a20*/  DADD R42, R42, R2 ;  /* 0x000000002a2a7229 */ /* 0x000fce0000000002 */
[----:B------:R0:W-:Y:S04]  /*2a30*/  STG.E.64 desc[UR28][R22.64+-0x8], R42 ;  /* 0xfffff82a16007986 */ /* 0x0001e8000c101b1c */
[----:B------:R-:W2:Y:S02]  /*2a40*/  LDG.E.64 R4, desc[UR28][R32.64] ;  /* 0x0000001c20047981 */ /* 0x000ea4000c1e1b00 */
[----:B--2---:R-:W-:-:S07]  /*2a50*/  DADD R4, R4, -R2 ;  /* 0x0000000004047229 */ /* 0x004fce0000000802 */
[----:B------:R1:W-:Y:S04]  /*2a60*/  STG.E.64 desc[UR28][R30.64], R4 ;  /* 0x000000041e007986 */ /* 0x0003e8000c101b1c */
[----:B------:R-:W2:Y:S04]  /*2a70*/  LDG.E.64 R2, desc[UR28][R34.64] ;  /* 0x0000001c22027981 */ /* 0x000ea8000c1e1b00 */
[----:B------:R-:W3:Y:S04]  /*2a80*/  LDG.E.64 R6, desc[UR28][R26.64] ;  /* 0x0000001c1a067981 */ /* 0x000ee8000c1e1b00 */
[----:B------:R-:W3:Y:S01]  /*2a90*/  LDG.E.64 R8, desc[UR28][R40.64] ;  /* 0x0000001c28087981 */ /* 0x000ee2000c1e1b00 */
[----:B------:R-:W-:Y:S01]  /*2aa0*/  IMAD.MOV.U32 R44, RZ, RZ, 0x1 ;  /* 0x00000001ff2c7424 */ /* 0x000fe200078e00ff */
[----:B------:R-:W-:Y:S01]  /*2ab0*/  BSSY.RECONVERGENT B1, `(.L_x_35) ;  /* 0x0000016000017945 */ /* 0x000fe20003800200 */
[----:B--2---:R-:W2:Y:S01]  /*2ac0*/  MUFU.RCP64H R45, R3 ;  /* 0x00000003002d7308 */ /* 0x004ea20000001800 */
[----:B---3--:R-:W-:-:S08]  /*2ad0*/  DADD R6, R6, -R8 ;  /* 0x0000000006067229 */ /* 0x008fd00000000808 */
[----:B------:R-:W-:Y:S02]  /*2ae0*/  DMUL R6, R6, R6 ;  /* 0x0000000606067228 */ /* 0x000fe40000000000 */
[----:B--2---:R-:W-:-:S08]  /*2af0*/  DFMA R46, -R2, R44, 1 ;  /* 0x3ff00000022e742b */ /* 0x004fd0000000012c */
[----:B------:R-:W-:Y:S01]  /*2b00*/  DFMA R46, R46, R46, R46 ;  /* 0x0000002e2e2e722b */ /* 0x000fe2000000002e */
[----:B------:R-:W-:-:S07]  /*2b10*/  FSETP.GEU.AND P1, PT, |R7|, 6.5827683646048100446e-37, PT ;  /* 0x036000000700780b */ /* 0x000fce0003f2e200 */
[----:B------:R-:W-:-:S08]  /*2b20*/  DFMA R46, R44, R46, R44 ;  /* 0x0000002e2c2e722b */ /* 0x000fd0000000002c */
[----:B------:R-:W-:-:S08]  /*2b30*/  DFMA R8, -R2, R46, 1 ;  /* 0x3ff000000208742b */ /* 0x000fd0000000012e */
[----:B------:R-:W-:-:S08]  /*2b40*/  DFMA R8, R46, R8, R46 ;  /* 0x000000082e08722b */ /* 0x000fd0000000002e */
[----:B0-----:R-:W-:-:S08]  /*2b50*/  DMUL R42, R6, R8 ;  /* 0x00000008062a7228 */ /* 0x001fd00000000000 */
[----:B-1----:R-:W-:-:S08]  /*2b60*/  DFMA R4, -R2, R42, R6 ;  /* 0x0000002a0204722b */ /* 0x002fd00000000106 */
[----:B------:R-:W-:-:S10]  /*2b70*/  DFMA R42, R8, R4, R42 ;  /* 0x00000004082a722b */ /* 0x000fd4000000002a */
[----:B------:R-:W-:-:S05]  /*2b80*/  FFMA R0, RZ, R3, R43 ;  /* 0x00000003ff007223 */ /* 0x000fca000000002b */
[----:B------:R-:W-:-:S13]  /*2b90*/  FSETP.GT.AND P0, PT, |R0|, 1.469367938527859385e-39, PT ;  /* 0x001000000000780b */ /* 0x000fda0003f04200 */
[----:B------:R-:W-:Y:S05]  /*2ba0*/  @P0 BRA P1, `(.L_x_36) ;  /* 0x0000000000180947 */ /* 0x000fea0000800000 */
[----:B------:R-:W-:Y:S01]  /*2bb0*/  MOV R4, R6 ;  /* 0x0000000600047202 */ /* 0x000fe20000000f00 */
[----:B------:R-:W-:Y:S01]  /*2bc0*/  IMAD.MOV.U32 R5, RZ, RZ, R7 ;  /* 0x000000ffff057224 */ /* 0x000fe200078e0007 */
[----:B------:R-:W-:-:S07]  /*2bd0*/  MOV R0, 0x2bf0 ;  /* 0x00002bf000007802 */ /* 0x000fce0000000f00 */
[----:B------:R-:W-:Y:S05]  /*2be0*/  CALL.REL.NOINC `($__internal_0_$__cuda_sm20_div_rn_f64_full) ;  /* 0x0000001c00047944 */ /* 0x000fea0003c00000 */
[----:B------:R-:W-:Y:S02]  /*2bf0*/  IMAD.MOV.U32 R42, RZ, RZ, R2 ;  /* 0x000000ffff2a7224 */ /* 0x000fe400078e0002 */
[----:B------:R-:W-:-:S07]  /*2c00*/  IMAD.MOV.U32 R43, RZ, RZ, R3 ;  /* 0x000000ffff2b7224 */ /* 0x000fce00078e0003 */
.L_x_36:
[----:B------:R-:W-:Y:S05]  /*2c10*/  BSYNC.RECONVERGENT B1 ;  /* 0x0000000000017941 */ /* 0x000fea0003800200 */
.L_x_35:
[----:B------:R-:W2:Y:S04]  /*2c20*/  LDG.E.64 R6, desc[UR28][R28.64] ;  /* 0x0000001c1c067981 */ /* 0x000ea8000c1e1b00 */
[----:B------:R-:W3:Y:S04]  /*2c30*/  LDG.E.64 R2, desc[UR28][R20.64] ;  /* 0x0000001c14027981 */ /* 0x000ee8000c1e1b00 */
[----:B------:R-:W3:Y:S01]  /*2c40*/  LDG.E.64 R4, desc[UR28][R38.64] ;  /* 0x0000001c26047981 */ /* 0x000ee2000c1e1b00 */
[----:B------:R-:W-:Y:S01]  /*2c50*/  MOV R8, 0x1 ;  /* 0x0000000100087802 */ /* 0x000fe20000000f00 */
        /* <DEDUP_REMOVED lines=22> */
.L_x_38:
[----:B------:R-:W-:Y:S05]  /*2dc0*/  BSYNC.RECONVERGENT B1 ;  /* 0x0000000000017941 */ /* 0x000fea0003800200 */
.L_x_37:
[----:B------:R-:W2:Y:S04]  /*2dd0*/  LDG.E.64 R6, desc[UR28][R24.64] ;  /* 0x0000001c18067981 */ /* 0x000ea8000c1e1b00 */
[----:B------:R-:W3:Y:S04]  /*2de0*/  LDG.E.64 R4, desc[UR28][R16.64] ;  /* 0x0000001c10047981 */ /* 0x000ee8000c1e1b00 */
[----:B------:R-:W3:Y:S01]  /*2df0*/  LDG.E.64 R8, desc[UR28][R36.64] ;  /* 0x0000001c24087981 */ /* 0x000ee2000c1e1b00 */
[----:B------:R-:W-:Y:S01]  /*2e00*/  IMAD.MOV.U32 R44, RZ, RZ, 0x1 ;  /* 0x00000001ff2c7424 */ /* 0x000fe200078e00ff */
        /* <DEDUP_REMOVED lines=25> */
.L_x_40:
[----:B------:R-:W-:Y:S05]  /*2fa0*/  BSYNC.RECONVERGENT B1 ;  /* 0x0000000000017941 */ /* 0x000fea0003800200 */
.L_x_39:
[----:B------:R-:W-:Y:S01]  /*2fb0*/  DADD R8, R42, R4 ;  /* 0x000000002a087229 */ /* 0x000fe20000000004 */
[----:B------:R-:W-:Y:S01]  /*2fc0*/  BSSY.RECONVERGENT B1, `(.L_x_41) ;  /* 0x000001b000017945 */ /* 0x000fe20003800200 */
[----:B------:R-:W-:Y:S02]  /*2fd0*/  IMAD.MOV.U32 R4, RZ, RZ, 0x0 ;  /* 0x00000000ff047424 */ /* 0x000fe400078e00ff */
[----:B------:R-:W-:Y:S02]  /*2fe0*/  IMAD.MOV.U32 R5, RZ, RZ, 0x3fd80000 ;  /* 0x3fd80000ff057424 */ /* 0x000fe400078e00ff */
[----:B------:R-:W0:Y:S04]  /*2ff0*/  MUFU.RSQ64H R43, R9 ;  /* 0x00000009002b7308 */ /* 0x000e280000001c00 */
[----:B------:R-:W-:-:S04]  /*3000*/  IADD3 R42, PT, PT, R9, -0x3500000, RZ ;  /* 0xfcb00000092a7810 */ /* 0x000fc80007ffe0ff */
[----:B------:R-:W-:Y:S02]  /*3010*/  ISETP.GE.U32.AND P0, PT, R42, 0x7ca00000, PT ;  /* 0x7ca000002a00780c */ /* 0x000fe40003f06070 */
[----:B0-----:R-:W-:-:S08]  /*3020*/  DMUL R2, R42, R42 ;  /* 0x0000002a2a027228 */ /* 0x001fd00000000000 */
[----:B------:R-:W-:-:S08]  /*3030*/  DFMA R2, R8, -R2, 1 ;  /* 0x3ff000000802742b */ /* 0x000fd00000000802 */
[----:B------:R-:W-:Y:S02]  /*3040*/  DFMA R4, R2, R4, 0.5 ;  /* 0x3fe000000204742b */ /* 0x000fe40000000004 */
[----:B------:R-:W-:-:S08]  /*3050*/  DMUL R2, R42, R2 ;  /* 0x000000022a027228 */ /* 0x000fd00000000000 */
[----:B------:R-:W-:-:S08]  /*3060*/  DFMA R6, R4, R2, R42 ;  /* 0x000000020406722b */ /* 0x000fd0000000002a */
[----:B------:R-:W-:Y:S02]  /*3070*/  DMUL R44, R8, R6 ;  /* 0x00000006082c7228 */ /* 0x000fe40000000000 */
[----:B------:R-:W-:Y:S01]  /*3080*/  VIADD R3, R7, 0xfff00000 ;  /* 0xfff0000007037836 */ /* 0x000fe20000000000 */
[----:B------:R-:W-:-:S05]  /*3090*/  MOV R2, R6 ;  /* 0x0000000600027202 */ /* 0x000fca0000000f00 */
        /* <DEDUP_REMOVED lines=11> */
[----:B------:R-:W-:Y:S01]  /*3150*/  IMAD.MOV.U32 R4, RZ, RZ, R2 ;  /* 0x000000ffff047224 */ /* 0x000fe200078e0002 */
[----:B------:R-:W-:-:S07]  /*3160*/  MOV R5, R3 ;  /* 0x0000000300057202 */ /* 0x000fce0000000f00 */
.L_x_42:
[----:B------:R-:W-:Y:S05]  /*3170*/  BSYNC.RECONVERGENT B1 ;  /* 0x0000000000017941 */ /* 0x000fea0003800200 */
.L_x_41:
[----:B------:R0:W5:Y:S01]  /*3180*/  LDG.E.64 R42, desc[UR28][R12.64] ;  /* 0x0000001c0c2a7981 */ /* 0x000162000c1e1b00 */
[----:B------:R-:W1:Y:S01]  /*3190*/  MUFU.RCP64H R3, R5 ;  /* 0x0000000500037308 */ /* 0x000e620000001800 */
[----:B------:R-:W-:Y:S01]  /*31a0*/  IMAD.MOV.U32 R2, RZ, RZ, 0x1 ;  /* 0x00000001ff027424 */ /* 0x000fe200078e00ff */
        /* <DEDUP_REMOVED lines=17> */
[----:B------:R-:W-:Y:S01]  /*32c0*/  IMAD.MOV.U32 R3, RZ, RZ, R5 ;  /* 0x000000ffff037224 */ /* 0x000fe200078e0005 */
[----:B0-----:R-:W-:Y:S01]  /*32d0*/  MOV R4, UR4 ;  /* 0x0000000400047c02 */ /* 0x001fe20008000f00 */
[----:B------:R-:W-:-:S07]  /*32e0*/  IMAD.U32 R5, RZ, RZ, UR5 ;  /* 0x00000005ff057e24 */ /* 0x000fce000f8e00ff */
[----:B-----5:R-:W-:Y:S05]  /*32f0*/  CALL.REL.NOINC `($__internal_0_$__cuda_sm20_div_rn_f64_full) ;  /* 0x0000001400407944 */ /* 0x020fea0003c00000 */
.L_x_44:
[----:B------:R-:W-:Y:S05]  /*3300*/  BSYNC.RECONVERGENT B1 ;  /* 0x0000000000017941 */ /* 0x000fea0003800200 */
.L_x_43:
        /* <DEDUP_REMOVED lines=12> */
[----:B------:R-:W-:Y:S01]  /*33d0*/  IMAD.MOV.U32 R4, RZ, RZ, 0x0 ;  /* 0x00000000ff047424 */ /* 0x000fe200078e00ff */
[----:B------:R-:W-:Y:S01]  /*33e0*/  MOV R5, 0x3fd80000 ;  /* 0x3fd8000000057802 */ /* 0x000fe20000000f00 */
[----:B----4-:R-:W-:-:S05]  /*33f0*/  DADD R44, R44, -R46 ;  /* 0x000000002c2c7229 */ /* 0x010fca000000082e */
        /* <DEDUP_REMOVED lines=16> */
[----:B------:R-:W-:Y:S01]  /*3500*/  IMAD.MOV.U32 R2, RZ, RZ, R4 ;  /* 0x000000ffff027224 */ /* 0x000fe200078e0004 */
[----:B------:R-:W-:Y:S01]  /*3510*/  MOV R6, R46 ;  /* 0x0000002e00067202 */ /* 0x000fe20000000f00 */
[----:B------:R-:W-:Y:S01]  /*3520*/  IMAD.MOV.U32 R7, RZ, RZ, R47 ;  /* 0x000000ffff077224 */ /* 0x000fe200078e002f */
[----:B------:R-:W-:Y:S01]  /*3530*/  MOV R0, R42 ;  /* 0x0000002a00007202 */ /* 0x000fe20000000f00 */
[----:B------:R-:W-:Y:S01]  /*3540*/  IMAD.MOV.U32 R4, RZ, RZ, R44 ;  /* 0x000000ffff047224 */ /* 0x000fe200078e002c */
[----:B------:R-:W-:Y:S01]  /*3550*/  MOV R10, 0x3580 ;  /* 0x00003580000a7802 */ /* 0x000fe20000000f00 */
[----:B------:R-:W-:-:S07]  /*3560*/  IMAD.MOV.U32 R5, RZ, RZ, R45 ;  /* 0x000000ffff057224 */ /* 0x000fce00078e002d */
[----:B------:R-:W-:Y:S05]  /*3570*/  CALL.REL.NOINC `($__internal_1_$__cuda_sm20_dsqrt_rn_f64_mediumpath_v1) ;  /* 0x0000001800387944 */ /* 0x000fea0003c00000 */
[----:B------:R-:W-:Y:S02]  /*3580*/  IMAD.MOV.U32 R6, RZ, RZ, R2 ;  /* 0x000000ffff067224 */ /* 0x000fe400078e0002 */
[----:B------:R-:W-:-:S07]  /*3590*/  IMAD.MOV.U32 R7, RZ, RZ, R3 ;  /* 0x000000ffff077224 */ /* 0x000fce00078e0003 */
.L_x_46:
[----:B------:R-:W-:Y:S05]  /*35a0*/  BSYNC.RECONVERGENT B1 ;  /* 0x0000000000017941 */ /* 0x000fea0003800200 */
.L_x_45:
        /* <DEDUP_REMOVED lines=25> */
.L_x_48:
[----:B------:R-:W-:Y:S05]  /*3740*/  BSYNC.RECONVERGENT B1 ;  /* 0x0000000000017941 */ /* 0x000fea0003800200 */
.L_x_47:
[----:B------:R-:W-:-:S07]  /*3750*/  DADD R42, R42, R2 ;  /* 0x000000002a2a7229 */ /* 0x000fce0000000002 */
[----:B------:R0:W-:Y:S04]  /*3760*/  STG.E.64 desc[UR28][R22.64], R42 ;  /* 0x0000002a16007986 */ /* 0x0001e8000c101b1c */
[----:B------:R-:W2:Y:S01]  /*3770*/  LDG.E.64 R4, desc[UR28][R32.64] ;  /* 0x0000001c20047981 */ /* 0x000ea2000c1e1b00 */
[----:B------:R-:W-:Y:S02]  /*3780*/  IADD3 R26, P0, PT, R26, 0x10, RZ ;  /* 0x000000101a1a7810 */ /* 0x000fe40007f1e0ff */
[----:B------:R-:W-:Y:S02]  /*3790*/  IADD3 R11, PT, PT, R11, 0x2, RZ ;  /* 0x000000020b0b7810 */ /* 0x000fe40007ffe0ff */
[----:B------:R-:W-:Y:S01]  /*37a0*/  IADD3 R0, P1, PT, R22, 0x10, RZ ;  /* 0x0000001016007810 */ /* 0x000fe20007f3e0ff */
[----:B------:R-:W-:Y:S01]  /*37b0*/  IMAD.X R27, RZ, RZ, R27, P0 ;  /* 0x000000ffff1b7224 */ /* 0x000fe200000e061b */
[----:B------:R-:W-:-:S02]  /*37c0*/  ISETP.NE.AND P0, PT, R11, RZ, PT ;  /* 0x000000ff0b00720c */ /* 0x000fc40003f05270 */
[----:B------:R-:W-:Y:S01]  /*37d0*/  IADD3 R20, P2, PT, R20, 0x10, RZ ;  /* 0x0000001014147810 */ /* 0x000fe20007f5e0ff */
[----:B0-----:R-:W-:Y:S01]  /*37e0*/  IMAD.X R23, RZ, RZ, R23, P1 ;  /* 0x000000ffff177224 */ /* 0x001fe200008e0617 */
[----:B------:R-:W-:Y:S02]  /*37f0*/  IADD3 R16, P4, PT, R16, 0x10, RZ ;  /* 0x0000001010107810 */ /* 0x000fe40007f9e0ff */
[----:B------:R-:W-:Y:S01]  /*3800*/  IADD3 R14, P5, PT, R14, 0x10, RZ ;  /* 0x000000100e0e7810 */ /* 0x000fe20007fbe0ff */
[----:B------:R-:W-:Y:S01]  /*3810*/  IMAD.X R21, RZ, RZ, R21, P2 ;  /* 0x000000ffff157224 */ /* 0x000fe200010e0615 */
[----:B------:R-:W-:Y:S01]  /*3820*/  IADD3 R12, P6, PT, R12, 0x10, RZ ;  /* 0x000000100c0c7810 */ /* 0x000fe20007fde0ff */
[----:B------:R-:W-:Y:S01]  /*3830*/  IMAD.X R17, RZ, RZ, R17, P4 ;  /* 0x000000ffff117224 */ /* 0x000fe200020e0611 */
[----:B------:R-:W-:Y:S01]  /*3840*/  IADD3 R18, P3, PT, R18, 0x10, RZ ;  /* 0x0000001012127810 */ /* 0x000fe20007f7e0ff */
[----:B------:R-:W-:Y:S02]  /*3850*/  IMAD.X R15, RZ, RZ, R15, P5 ;  /* 0x000000ffff0f7224 */ /* 0x000fe400028e060f */
[----:B------:R-:W-:Y:S01]  /*3860*/  IMAD.X R13, RZ, RZ, R13, P6 ;  /* 0x000000ffff0d7224 */ /* 0x000fe200030e060d */
[----:B------:R-:W-:Y:S01]  /*3870*/  IADD3.X R19, PT, PT, RZ, R19, RZ, P3, !PT ;  /* 0x00000013ff137210 */ /* 0x000fe20001ffe4ff */
[----:B--2---:R-:W-:-:S07]  /*3880*/  DADD R4, R4, -R2 ;  /* 0x0000000004047229 */ /* 0x004fce0000000802 */
[----:B------:R1:W-:Y:S01]  /*3890*/  STG.E.64 desc[UR28][R30.64], R4 ;  /* 0x000000041e007986 */ /* 0x0003e2000c101b1c */
[----:B------:R-:W-:Y:S05]  /*38a0*/  @P0 BRA `(.L_x_49) ;  /* 0xffffffe400280947 */ /* 0x000fea000383ffff */
[----:B------:R-:W0:Y:S01]  /*38b0*/  LDC R0, c[0x0][0x3a0] ;  /* 0x0000e800ff007b82 */ /* 0x000e220000000800 */
[----:B------:R-:W-:Y:S02]  /*38c0*/  MOV R3, RZ ;  /* 0x000000ff00037202 */ /* 0x000fe40000000f00 */
[----:B0-----:R-:W-:-:S07]  /*38d0*/  LOP3.LUT R2, R0, 0x7ffffffe, RZ, 0xc0, !PT ;  /* 0x7ffffffe00027812 */ /* 0x001fce00078ec0ff */
.L_x_20:
[----:B------:R-:W-:-:S04]  /*38e0*/  LOP3.LUT R0, R0, 0x1, RZ, 0xc0, !PT ;  /* 0x0000000100007812 */ /* 0x000fc800078ec0ff */
[----:B------:R-:W-:-:S13]  /*38f0*/  ISETP.NE.U32.AND P0, PT, R0, 0x1, PT ;  /* 0x000000010000780c */ /* 0x000fda0003f05070 */
[----:B------:R-:W-:Y:S05]  /*3900*/  @P0 EXIT ;  /* 0x000000000000094d */ /* 0x000fea0003800000 */
[----:B------:R-:W2:Y:S01]  /*3910*/  LDG.E.64 R34, desc[UR28][R34.64] ;  /* 0x0000001c22227981 */ /* 0x000ea2000c1e1b00 */
[----:B------:R-:W0:Y:S01]  /*3920*/  LDCU.64 UR4, c[0x0][0x3b8] ;  /* 0x00007700ff0477ac */ /* 0x000e220008000a00 */
[C---:B------:R-:W-:Y:S01]  /*3930*/  IMAD.SHL.U32 R12, R2.reuse, 0x8, RZ ;  /* 0x00000008020c7824 */ /* 0x040fe200078e00ff */
[----:B------:R-:W-:Y:S01]  /*3940*/  SHF.L.U64.HI R11, R2, 0x3, R3 ;  /* 0x00000003020b7819 */ /* 0x000fe20000010203 */
[----:B-1----:R-:W3:Y:S03]  /*3950*/  LDG.E.64 R4, desc[UR28][R40.64] ;  /* 0x0000001c28047981 */ /* 0x002ee6000c1e1b00 */
[----:B0-----:R-:W-:-:S04]  /*3960*/  IADD3 R14, P0, PT, R12, UR4, RZ ;  /* 0x000000040c0e7c10 */ /* 0x001fc8000ff1e0ff */
[----:B------:R-:W-:-:S05]  /*3970*/  IADD3.X R15, PT, PT, R11, UR5, RZ, P0, !PT ;  /* 0x000000050b0f7c10 */ /* 0x000fca00087fe4ff */
[----:B------:R-:W3:Y:S01]  /*3980*/  LDG.E.64 R2, desc[UR28][R14.64] ;  /* 0x0000001c0e027981 */ /* 0x000ee2000c1e1b00 */
[----:B------:R-:W-:Y:S01]  /*3990*/  IMAD.MOV.U32 R6, RZ, RZ, 0x1 ;  /* 0x00000001ff067424 */ /* 0x000fe200078e00ff */
[----:B------:R-:W-:Y:S01]  /*39a0*/  BSSY.RECONVERGENT B1, `(.L_x_50) ;  /* 0x0000018000017945 */ /* 0x000fe20003800200 */
[----:B--2---:R-:W0:Y:S04]  /*39b0*/  MUFU.RCP64H R7, R35 ;  /* 0x0000002300077308 */ /* 0x004e280000001800 */
[----:B0-----:R-:W-:-:S08]  /*39c0*/  DFMA R8, -R34, R6, 1 ;  /* 0x3ff000002208742b */ /* 0x001fd00000000106 */
[----:B------:R-:W-:-:S08]  /*39d0*/  DFMA R8, R8, R8, R8 ;  /* 0x000000080808722b */ /* 0x000fd00000000008 */
[----:B------:R-:W-:Y:S02]  /*39e0*/  DFMA R8, R6, R8, R6 ;  /* 0x000000080608722b */ /* 0x000fe40000000006 */
[----:B---3--:R-:W-:-:S06]  /*39f0*/  DADD R2, R2, -R4 ;  /* 0x0000000002027229 */ /* 0x008fcc0000000804 */
[----:B------:R-:W-:Y:S02]  /*3a00*/  DFMA R4, -R34, R8, 1 ;  /* 0x3ff000002204742b */ /* 0x000fe40000000108 */
[----:B------:R-:W-:-:S06]  /*3a10*/  DMUL R6, R2, R2 ;  /* 0x0000000202067228 */ /* 0x000fcc0000000000 */
[----:B------:R-:W-:-:S08]  /*3a20*/  DFMA R4, R8, R4, R8 ;  /* 0x000000040804722b */ /* 0x000fd00000000008 */
[----:B------:R-:W-:-:S08]  /*3a30*/  DMUL R20, R6, R4 ;  /* 0x0000000406147228 */ /* 0x000fd00000000000 */
[----:B------:R-:W-:-:S08]  /*3a40*/  DFMA R2, -R34, R20, R6 ;  /* 0x000000142202722b */ /* 0x000fd00000000106 */
[----:B------:R-:W-:Y:S01]  /*3a50*/  DFMA R20, R4, R2, R20 ;  /* 0x000000020414722b */ /* 0x000fe20000000014 */
[----:B------:R-:W-:-:S09]  /*3a60*/  FSETP.GEU.AND P1, PT, |R7|, 6.5827683646048100446e-37, PT ;  /* 0x036000000700780b */ /* 0x000fd20003f2e200 */
[----:B------:R-:W-:-:S05]  /*3a70*/  FFMA R0, RZ, R35, R21 ;  /* 0x00000023ff007223 */ /* 0x000fca0000000015 */
[----:B------:R-:W-:-:S13]  /*3a80*/  FSETP.GT.AND P0, PT, |R0|, 1.469367938527859385e-39, PT ;  /* 0x001000000000780b */ /* 0x000fda0003f04200 */
[----:B------:R-:W-:Y:S05]  /*3a90*/  @P0 BRA P1, `(.L_x_51) ;  /* 0x0000000000200947 */ /* 0x000fea0000800000 */
[----:B------:R-:W-:Y:S01]  /*3aa0*/  MOV R4, R6 ;  /* 0x0000000600047202 */ /* 0x000fe20000000f00 */
[----:B------:R-:W-:Y:S01]  /*3ab0*/  IMAD.MOV.U32 R5, RZ, RZ, R7 ;  /* 0x000000ffff057224 */ /* 0x000fe200078e0007 */
[----:B------:R-:W-:Y:S01]  /*3ac0*/  MOV R3, R35 ;  /* 0x0000002300037202 */ /* 0x000fe20000000f00 */
[----:B------:R-:W-:Y:S01]  /*3ad0*/  IMAD.MOV.U32 R2, RZ, RZ, R34 ;  /* 0x000000ffff027224 */ /* 0x000fe200078e0022 */
[----:B------:R-:W-:-:S07]  /*3ae0*/  MOV R0, 0x3b00 ;  /* 0x00003b0000007802 */ /* 0x000fce0000000f00 */
[----:B------:R-:W-:Y:S05]  /*3af0*/  CALL.REL.NOINC `($__internal_0_$__cuda_sm20_div_rn_f64_full) ;  /* 0x0000000c00407944 */ /* 0x000fea0003c00000 */
[----:B------:R-:W-:Y:S02]  /*3b00*/  IMAD.MOV.U32 R20, RZ, RZ, R2 ;  /* 0x000000ffff147224 */ /* 0x000fe400078e0002 */
[----:B------:R-:W-:-:S07]  /*3b10*/  IMAD.MOV.U32 R21, RZ, RZ, R3 ;  /* 0x000000ffff157224 */ /* 0x000fce00078e0003 */
.L_x_51:
[----:B------:R-:W-:Y:S05]  /*3b20*/  BSYNC.RECONVERGENT B1 ;  /* 0x0000000000017941 */ /* 0x000fea0003800200 */
.L_x_50:
[----:B------:R-:W2:Y:S01]  /*3b30*/  LDG.E.64 R28, desc[UR28][R28.64] ;  /* 0x0000001c1c1c7981 */ /* 0x000ea2000c1e1b00 */
[----:B------:R-:W0:Y:S03]  /*3b40*/  LDCU.64 UR4, c[0x0][0x3c0] ;  /* 0x00007800ff0477ac */ /* 0x000e260008000a00 */
[----:B------:R-:W3:Y:S01]  /*3b50*/  LDG.E.64 R4, desc[UR28][R38.64] ;  /* 0x0000001c26047981 */ /* 0x000ee2000c1e1b00 */
[----:B0-----:R-:W-:-:S04]  /*3b60*/  IADD3 R16, P0, PT, R12, UR4, RZ ;  /* 0x000000040c107c10 */ /* 0x001fc8000ff1e0ff */
[----:B------:R-:W-:-:S05]  /*3b70*/  IADD3.X R17, PT, PT, R11, UR5, RZ, P0, !PT ;  /* 0x000000050b117c10 */ /* 0x000fca00087fe4ff */
[----:B------:R-:W3:Y:S01]  /*3b80*/  LDG.E.64 R2, desc[UR28][R16.64] ;  /* 0x0000001c10027981 */ /* 0x000ee2000c1e1b00 */
[----:B------:R-:W-:Y:S01]  /*3b90*/  MOV R6, 0x1 ;  /* 0x0000000100067802 */ /* 0x000fe20000000f00 */
        /* <DEDUP_REMOVED lines=22> */
.L_x_53:
[----:B------:R-:W-:Y:S05]  /*3d00*/  BSYNC.RECONVERGENT B1 ;  /* 0x0000000000017941 */ /* 0x000fea0003800200 */
.L_x_52:
[----:B------:R-:W2:Y:S01]  /*3d10*/  LDG.E.64 R24, desc[UR28][R24.64] ;  /* 0x0000001c18187981 */ /* 0x000ea2000c1e1b00 */
[----:B------:R-:W0:Y:S03]  /*3d20*/  LDCU.64 UR4, c[0x0][0x3c8] ;  /* 0x00007900ff0477ac */ /* 0x000e260008000a00 */
[----:B------:R-:W3:Y:S01]  /*3d30*/  LDG.E.64 R6, desc[UR28][R36.64] ;  /* 0x0000001c24067981 */ /* 0x000ee2000c1e1b00 */
[----:B0-----:R-:W-:-:S04]  /*3d40*/  IADD3 R18, P0, PT, R12, UR4, RZ ;  /* 0x000000040c127c10 */ /* 0x001fc8000ff1e0ff */
[----:B------:R-:W-:-:S05]  /*3d50*/  IADD3.X R19, PT, PT, R11, UR5, RZ, P0, !PT ;  /* 0x000000050b137c10 */ /* 0x000fca00087fe4ff */
[----:B------:R-:W3:Y:S01]  /*3d60*/  LDG.E.64 R4, desc[UR28][R18.64] ;  /* 0x0000001c12047981 */ /* 0x000ee2000c1e1b00 */
[----:B------:R-:W-:Y:S01]  /*3d70*/  IMAD.MOV.U32 R8, RZ, RZ, 0x1 ;  /* 0x00000001ff087424 */ /* 0x000fe200078e00ff */
[----:B------:R-:W-:Y:S01]  /*3d80*/  BSSY.RECONVERGENT B1, `(.L_x_54) ;  /* 0x0000019000017945 */ /* 0x000fe20003800200 */
[----:B------:R-:W-:Y:S01]  /*3d90*/  DADD R20, R2, R20 ;  /* 0x0000000002147229 */ /* 0x000fe20000000014 */
[----:B--2---:R-:W0:Y:S03]  /*3da0*/  MUFU.RCP64H R9, R25 ;  /* 0x0000001900097308 */ /* 0x004e260000001800 */
        /* <DEDUP_REMOVED lines=22> */
.L_x_55:
[----:B------:R-:W-:Y:S05]  /*3f10*/  BSYNC.RECONVERGENT B1 ;  /* 0x0000000000017941 */ /* 0x000fea0003800200 */
.L_x_54:
        /* <DEDUP_REMOVED lines=26> */
[----:B------:R-:W-:Y:S01]  /*40c0*/  IMAD.MOV.U32 R4, RZ, RZ, R2 ;  /* 0x000000ffff047224 */ /* 0x000fe200078e0002 */
[----:B------:R-:W-:-:S07]  /*40d0*/  MOV R5, R3 ;  /* 0x0000000300057202 */ /* 0x000fce0000000f00 */
.L_x_57:
[----:B------:R-:W-:Y:S05]  /*40e0*/  BSYNC.RECONVERGENT B1 ;  /* 0x0000000000017941 */ /* 0x000fea0003800200 */
.L_x_56:
[----:B------:R-:W0:Y:S01]  /*40f0*/  LDCU.64 UR4, c[0x0][0x400] ;  /* 0x00008000ff0477ac */ /* 0x000e220008000a00 */
[----:B------:R-:W1:Y:S01]  /*4100*/  MUFU.RCP64H R3, R5 ;  /* 0x0000000500037308 */ /* 0x000e620000001800 */
[----:B------:R-:W-:Y:S01]  /*4110*/  IMAD.MOV.U32 R2, RZ, RZ, 0x1 ;  /* 0x00000001ff027424 */ /* 0x000fe200078e00ff */
[----:B------:R-:W2:Y:S01]  /*4120*/  LDC R0, c[0x0][0x38c] ;  /* 0x0000e300ff007b82 */ /* 0x000ea20000000800 */
[----:B0-----:R-:W-:-:S04]  /*4130*/  IADD3 R20, P0, PT, R12, UR4, RZ ;  /* 0x000000040c147c10 */ /* 0x001fc8000ff1e0ff */
[----:B------:R-:W-:Y:S01]  /*4140*/  IADD3.X R21, PT, PT, R11, UR5, RZ, P0, !PT ;  /* 0x000000050b157c10 */ /* 0x000fe200087fe4ff */
[----:B-1----:R-:W-:Y:S01]  /*4150*/  DFMA R6, R2, -R4, 1 ;  /* 0x3ff000000206742b */ /* 0x002fe20000000804 */
[----:B------:R-:W0:Y:S04]  /*4160*/  LDCU.64 UR4, c[0x0][0x388] ;  /* 0x00007100ff0477ac */ /* 0x000e280008000a00 */
[----:B------:R-:W5:Y:S01]  /*4170*/  LDG.E.64 R20, desc[UR28][R20.64] ;  /* 0x0000001c14147981 */ /* 0x000f62000c1e1b00 */
[----:B--2---:R-:W-:Y:S01]  /*4180*/  FSETP.GEU.AND P1, PT, |R0|, 6.5827683646048100446e-37, PT ;  /* 0x036000000000780b */ /* 0x004fe20003f2e200 */
[----:B------:R-:W-:Y:S01]  /*4190*/  BSSY.RECONVERGENT B1, `(.L_x_58) ;  /* 0x0000012000017945 */ /* 0x000fe20003800200 */
[----:B------:R-:W-:-:S08]  /*41a0*/  DFMA R6, R6, R6, R6 ;  /* 0x000000060606722b */ /* 0x000fd00000000006 */
[----:B------:R-:W-:-:S08]  /*41b0*/  DFMA R6, R2, R6, R2 ;  /* 0x000000060206722b */ /* 0x000fd00000000002 */
[----:B------:R-:W-:-:S08]  /*41c0*/  DFMA R2, R6, -R4, 1 ;  /* 0x3ff000000602742b */ /* 0x000fd00000000804 */
[----:B------:R-:W-:-:S08]  /*41d0*/  DFMA R2, R6, R2, R6 ;  /* 0x000000020602722b */ /* 0x000fd00000000006 */
[----:B0-----:R-:W-:-:S08]  /*41e0*/  DMUL R6, R2, UR4 ;  /* 0x0000000402067c28 */ /* 0x001fd00008000000 */
[----:B------:R-:W-:-:S08]  /*41f0*/  DFMA R8, R6, -R4, UR4 ;  /* 0x0000000406087e2b */ /* 0x000fd00008000804 */
[----:B------:R-:W-:-:S10]  /*4200*/  DFMA R2, R2, R8, R6 ;  /* 0x000000080202722b */ /* 0x000fd40000000006 */
[----:B------:R-:W-:-:S05]  /*4210*/  FFMA R6, RZ, R5, R3 ;  /* 0x00000005ff067223 */ /* 0x000fca0000000003 */
[----:B------:R-:W-:-:S13]  /*4220*/  FSETP.GT.AND P0, PT, |R6|, 1.469367938527859385e-39, PT ;  /* 0x001000000600780b */ /* 0x000fda0003f04200 */
[----:B------:R-:W-:Y:S05]  /*4230*/  @P0 BRA P1, `(.L_x_59) ;  /* 0x00000000001c0947 */ /* 0x000fea0000800000 */
[----:B------:R-:W0:Y:S01]  /*4240*/  LDCU.64 UR4, c[0x0][0x388] ;  /* 0x00007100ff0477ac */ /* 0x000e220008000a00 */
[----:B------:R-:W-:Y:S01]  /*4250*/  IMAD.MOV.U32 R2, RZ, RZ, R4 ;  /* 0x000000ffff027224 */ /* 0x000fe200078e0004 */
[----:B------:R-:W-:Y:S02]  /*4260*/  MOV R3, R5 ;  /* 0x0000000500037202 */ /* 0x000fe40000000f00 */
[----:B------:R-:W-:Y:S01]  /*4270*/  MOV R0, 0x42b0 ;  /* 0x000042b000007802 */ /* 0x000fe20000000f00 */
[----:B0-----:R-:W-:Y:S02]  /*4280*/  IMAD.U32 R4, RZ, RZ, UR4 ;  /* 0x00000004ff047e24 */ /* 0x001fe4000f8e00ff */
[----:B------:R-:W-:-:S07]  /*4290*/  IMAD.U32 R5, RZ, RZ, UR5 ;  /* 0x00000005ff057e24 */ /* 0x000fce000f8e00ff */
[----:B-----5:R-:W-:Y:S05]  /*42a0*/  CALL.REL.NOINC `($__internal_0_$__cuda_sm20_div_rn_f64_full) ;  /* 0x0000000400547944 */ /* 0x020fea0003c00000 */
.L_x_59:
[----:B------:R-:W-:Y:S05]  /*42b0*/  BSYNC.RECONVERGENT B1 ;  /* 0x0000000000017941 */ /* 0x000fea0003800200 */
.L_x_58:
[----:B------:R-:W0:Y:S01]  /*42c0*/  LDCU.64 UR4, c[0x0][0x410] ;  /* 0x00008200ff0477ac */ /* 0x000e220008000a00 */
[----:B-----5:R-:W-:Y:S01]  /*42d0*/  DADD R20, R20, R2 ;  /* 0x0000000014147229 */ /* 0x020fe20000000002 */
[----:B0-----:R-:W-:-:S04]  /*42e0*/  IADD3 R8, P0, PT, R12, UR4, RZ ;  /* 0x000000040c087c10 */ /* 0x001fc8000ff1e0ff */
[----:B------:R-:W-:-:S05]  /*42f0*/  IADD3.X R9, PT, PT, R11, UR5, RZ, P0, !PT ;  /* 0x000000050b097c10 */ /* 0x000fca00087fe4ff */
        /* <DEDUP_REMOVED lines=13> */
[----:B0-----:R-:W-:Y:S01]  /*43d0*/  DFMA R8, R6, R6, R4 ;  /* 0x000000060608722b */ /* 0x001fe20000000004 */
[----:B------:R-:W-:Y:S02]  /*43e0*/  IMAD.MOV.U32 R4, RZ, RZ, 0x0 ;  /* 0x00000000ff047424 */ /* 0x000fe400078e00ff */
[----:B------:R-:W-:-:S03]  /*43f0*/  IMAD.MOV.U32 R5, RZ, RZ, 0x3fd80000 ;  /* 0x3fd80000ff057424 */ /* 0x000fc600078e00ff */
        /* <DEDUP_REMOVED lines=24> */
.L_x_61:
[----:B------:R-:W-:Y:S05]  /*4580*/  BSYNC.RECONVERGENT B1 ;  /* 0x0000000000017941 */ /* 0x000fea0003800200 */
.L_x_60:
[----:B------:R-:W0:Y:S01]  /*4590*/  LDCU.64 UR4, c[0x0][0x408] ;  /* 0x00008100ff0477ac */ /* 0x000e220008000a00 */
[----:B------:R-:W2:Y:S01]  /*45a0*/  LDG.E.64 R2, desc[UR28][R32.64] ;  /* 0x0000001c20027981 */ /* 0x000ea2000c1e1b00 */
[----:B0-----:R-:W-:-:S04]  /*45b0*/  IADD3 R14, P0, PT, R12, UR4, RZ ;  /* 0x000000040c0e7c10 */ /* 0x001fc8000ff1e0ff */
[----:B------:R-:W-:Y:S01]  /*45c0*/  IADD3.X R15, PT, PT, R11, UR5, RZ, P0, !PT ;  /* 0x000000050b0f7c10 */ /* 0x000fe200087fe4ff */
[----:B------:R-:W0:Y:S01]  /*45d0*/  MUFU.RCP64H R5, R7 ;  /* 0x0000000700057308 */ /* 0x000e220000001800 */
[----:B------:R-:W-:Y:S01]  /*45e0*/  IMAD.MOV.U32 R4, RZ, RZ, 0x1 ;  /* 0x00000001ff047424 */ /* 0x000fe200078e00ff */
[----:B------:R-:W1:Y:S03]  /*45f0*/  LDCU.64 UR4, c[0x0][0x380] ;  /* 0x00007000ff0477ac */ /* 0x000e660008000a00 */
[----:B------:R-:W2:Y:S02]  /*4600*/  LDG.E.64 R14, desc[UR28][R14.64] ;  /* 0x0000001c0e0e7981 */ /* 0x000ea4000c1e1b00 */
[----:B0-----:R-:W-:-:S08]  /*4610*/  DFMA R8, R4, -R6, 1 ;  /* 0x3ff000000408742b */ /* 0x001fd00000000806 */
[----:B------:R-:W-:-:S08]  /*4620*/  DFMA R8, R8, R8, R8 ;  /* 0x000000080808722b */ /* 0x000fd00000000008 */
[----:B------:R-:W-:-:S08]  /*4630*/  DFMA R8, R4, R8, R4 ;  /* 0x000000080408722b */ /* 0x000fd00000000004 */
[----:B------:R-:W-:-:S08]  /*4640*/  DFMA R4, R8, -R6, 1 ;  /* 0x3ff000000804742b */ /* 0x000fd00000000806 */
[----:B------:R-:W-:Y:S01]  /*4650*/  DFMA R4, R8, R4, R8 ;  /* 0x000000040804722b */ /* 0x000fe20000000008 */
[----:B------:R-:W-:Y:S01]  /*4660*/  BSSY.RECONVERGENT B1, `(.L_x_62) ;  /* 0x0000010000017945 */ /* 0x000fe20003800200 */
[----:B--2---:R-:W-:-:S08]  /*4670*/  DADD R2, R2, -R14 ;  /* 0x0000000002027229 */ /* 0x004fd0000000080e */
[----:B-1----:R-:W-:-:S08]  /*4680*/  DMUL R16, R2, UR4 ;  /* 0x0000000402107c28 */ /* 0x002fd00008000000 */
        /* <DEDUP_REMOVED lines=13> */
.L_x_63:
[----:B------:R-:W-:Y:S05]  /*4760*/  BSYNC.RECONVERGENT B1 ;  /* 0x0000000000017941 */ /* 0x000fea0003800200 */
.L_x_62:
[----:B------:R-:W0:Y:S01]  /*4770*/  LDCU.64 UR4, c[0x0][0x418] ;  /* 0x00008300ff0477ac */ /* 0x000e220008000a00 */
[----:B------:R-:W-:Y:S01]  /*4780*/  DADD R14, R14, R2 ;  /* 0x000000000e0e7229 */ /* 0x000fe20000000002 */
[----:B0-----:R-:W-:-:S04]  /*4790*/  IADD3 R12, P0, PT, R12, UR4, RZ ;  /* 0x000000040c0c7c10 */ /* 0x001fc8000ff1e0ff */
[----:B------:R-:W-:-:S05]  /*47a0*/  IADD3.X R13, PT, PT, R11, UR5, RZ, P0, !PT ;  /* 0x000000050b0d7c10 */ /* 0x000fca00087fe4ff */
[----:B------:R-:W-:Y:S04]  /*47b0*/  STG.E.64 desc[UR28][R12.64], R14 ;  /* 0x0000000e0c007986 */ /* 0x000fe8000c101b1c */
[----:B------:R-:W2:Y:S02]  /*47c0*/  LDG.E.64 R32, desc[UR28][R32.64] ;  /* 0x0000001c20207981 */ /* 0x000ea4000c1e1b00 */
[----:B--2---:R-:W-:-:S07]  /*47d0*/  DADD R2, R32, -R2 ;  /* 0x0000000020027229 */ /* 0x004fce0000000802 */
[----:B------:R-:W-:Y:S01]  /*47e0*/  STG.E.64 desc[UR28][R30.64], R2 ;  /* 0x000000021e007986 */ /* 0x000fe2000c101b1c */
[----:B------:R-:W-:Y:S05]  /*47f0*/  EXIT ;  /* 0x000000000000794d */ /* 0x000fea0003800000 */
        .weak           $__internal_0_$__cuda_sm20_div_rn_f64_full
        .type           $__internal_0_$__cuda_sm20_div_rn_f64_full,@function
        .size           $__internal_0_$__cuda_sm20_div_rn_f64_full,($__internal_1_$__cuda_sm20_dsqrt_rn_f64_mediumpath_v1 - $__internal_0_$__cuda_sm20_div_rn_f64_full)
$__internal_0_$__cuda_sm20_div_rn_f64_full:
[C---:B------:R-:W-:Y:S01]  /*4800*/  FSETP.GEU.AND P0, PT, |R3|.reuse, 1.469367938527859385e-39, PT ;  /* 0x001000000300780b */ /* 0x040fe20003f0e200 */
[----:B------:R-:W-:Y:S01]  /*4810*/  IMAD.MOV.U32 R9, RZ, RZ, R3 ;  /* 0x000000ffff097224 */ /* 0x000fe200078e0003 */
[----:B------:R-:W-:Y:S01]  /*4820*/  MOV R8, R2 ;  /* 0x0000000200087202 */ /* 0x000fe20000000f00 */
[----:B------:R-:W-:Y:S01]  /*4830*/  IMAD.MOV.U32 R46, RZ, RZ, R2 ;  /* 0x000000ffff2e7224 */ /* 0x000fe200078e0002 */
[C---:B------:R-:W-:Y:S01]  /*4840*/  LOP3.LUT R6, R3.reuse, 0x800fffff, RZ, 0xc0, !PT ;  /* 0x800fffff03067812 */ /* 0x040fe200078ec0ff */
[----:B------:R-:W-:Y:S01]  /*4850*/  IMAD.MOV.U32 R51, RZ, RZ, R5 ;  /* 0x000000ffff337224 */ /* 0x000fe200078e0005 */
[----:B------:R-:W-:Y:S01]  /*4860*/  LOP3.LUT R5, R3, 0x7ff00000, RZ, 0xc0, !PT ;  /* 0x7ff0000003057812 */ /* 0x000fe200078ec0ff */
[----:B------:R-:W-:Y:S01]  /*4870*/  IMAD.MOV.U32 R48, RZ, RZ, 0x1 ;  /* 0x00000001ff307424 */ /* 0x000fe200078e00ff */
[----:B------:R-:W-:Y:S01]  /*4880*/  LOP3.LUT R47, R6, 0x3ff00000, RZ, 0xfc, !PT ;  /* 0x3ff00000062f7812 */ /* 0x000fe200078efcff */
[----:B------:R-:W-:Y:S01]  /*4890*/  BSSY.RECONVERGENT B0, `(.L_x_64) ;  /* 0x0000057000007945 */ /* 0x000fe20003800200 */
[----:B------:R-:W-:-:S02]  /*48a0*/  FSETP.GEU.AND P2, PT, |R51|, 1.469367938527859385e-39, PT ;  /* 0x001000003300780b */ /* 0x000fc40003f4e200 */
[----:B------:R-:W-:Y:S01]  /*48b0*/  LOP3.LUT R2, R51, 0x7ff00000, RZ, 0xc0, !PT ;  /* 0x7ff0000033027812 */ /* 0x000fe200078ec0ff */
[----:B------:R-:W-:Y:S01]  /*48c0*/  @!P0 DMUL R46, R8, 8.98846567431157953865e+307 ;  /* 0x7fe00000082e8828 */ /* 0x000fe20000000000 */
[----:B------:R-:W-:Y:S02]  /*48d0*/  MOV R3, 0x1ca00000 ;  /* 0x1ca0000000037802 */ /* 0x000fe40000000f00 */
[----:B------:R-:W-:Y:S02]  /*48e0*/  ISETP.GE.U32.AND P1, PT, R2, R5, PT ;  /* 0x000000050200720c */ /* 0x000fe40003f26070 */
[----:B------:R-:W-:Y:S01]  /*48f0*/  MOV R50, R4 ;  /* 0x0000000400327202 */ /* 0x000fe20000000f00 */
[----:B------:R-:W0:Y:S01]  /*4900*/  MUFU.RCP64H R49, R47 ;  /* 0x0000002f00317308 */ /* 0x000e220000001800 */
[----:B------:R-:W-:-:S03]  /*4910*/  SEL R4, R3, 0x63400000, !P1 ;  /* 0x6340000003047807 */ /* 0x000fc60004800000 */
[----:B------:R-:W-:Y:S02]  /*4920*/  @!P2 LOP3.LUT R7, R9, 0x7ff00000, RZ, 0xc0, !PT ;  /* 0x7ff000000907a812 */ /* 0x000fe400078ec0ff */
[----:B------:R-:W-:Y:S02]  /*4930*/  @!P0 LOP3.LUT R5, R47, 0x7ff00000, RZ, 0xc0, !PT ;  /* 0x7ff000002f058812 */ /* 0x000fe400078ec0ff */
[----:B------:R-:W-:-:S04]  /*4940*/  @!P2 ISETP.GE.U32.AND P3, PT, R2, R7, PT ;  /* 0x000000070200a20c */ /* 0x000fc80003f66070 */
[----:B------:R-:W-:-:S04]  /*4950*/  @!P2 SEL R6, R3, 0x63400000, !P3 ;  /* 0x634000000306a807 */ /* 0x000fc80005800000 */
[----:B------:R-:W-:Y:S01]  /*4960*/  @!P2 LOP3.LUT R6, R6, 0x80000000, R51, 0xf8, !PT ;  /* 0x800000000606a812 */ /* 0x000fe200078ef833 */
[----:B0-----:R-:W-:-:S03]  /*4970*/  DFMA R52, R48, -R46, 1 ;  /* 0x3ff000003034742b */ /* 0x001fc6000000082e */
[----:B------:R-:W-:Y:S01]  /*4980*/  @!P2 LOP3.LUT R7, R6, 0x100000, RZ, 0xfc, !PT ;  /* 0x001000000607a812 */ /* 0x000fe200078efcff */
[----:B------:R-:W-:-:S04]  /*4990*/  @!P2 IMAD.MOV.U32 R6, RZ, RZ, RZ ;  /* 0x000000ffff06a224 */ /* 0x000fc800078e00ff */
[----:B------:R-:W-:-:S08]  /*49a0*/  DFMA R52, R52, R52, R52 ;  /* 0x000000343434722b */ /* 0x000fd00000000034 */
[----:B------:R-:W-:Y:S01]  /*49b0*/  DFMA R48, R48, R52, R48 ;  /* 0x000000343030722b */ /* 0x000fe20000000030 */
[----:B------:R-:W-:Y:S01]  /*49c0*/  LOP3.LUT R53, R4, 0x800fffff, R51, 0xf8, !PT ;  /* 0x800fffff04357812 */ /* 0x000fe200078ef833 */
[----:B------:R-:W-:Y:S01]  /*49d0*/  IMAD.MOV.U32 R52, RZ, RZ, R50 ;  /* 0x000000ffff347224 */ /* 0x000fe200078e0032 */
[----:B------:R-:W-:-:S05]  /*49e0*/  MOV R4, R2 ;  /* 0x0000000200047202 */ /* 0x000fca0000000f00 */
[----:B------:R-:W-:Y:S02]  /*49f0*/  DFMA R60, R48, -R46, 1 ;  /* 0x3ff00000303c742b */ /* 0x000fe4000000082e */
[----:B------:R-:W-:-:S06]  /*4a00*/  @!P2 DFMA R52, R52, 2, -R6 ;  /* 0x400000003434a82b */ /* 0x000fcc0000000806 */
[----:B------:R-:W-:-:S04]  /*4a10*/  DFMA R60, R48, R60, R48 ;  /* 0x0000003c303c722b */ /* 0x000fc80000000030 */
[----:B------:R-:W-:-:S04]  /*4a20*/  @!P2 LOP3.LUT R4, R53, 0x7ff00000, RZ, 0xc0, !PT ;  /* 0x7ff000003504a812 */ /* 0x000fc800078ec0ff */
[----:B------:R-:W-:-:S08]  /*4a30*/  DMUL R6, R60, R52 ;  /* 0x000000343c067228 */ /* 0x000fd00000000000 */
[----:B------:R-:W-:-:S08]  /*4a40*/  DFMA R48, R6, -R46, R52 ;  /* 0x8000002e0630722b */ /* 0x000fd00000000034 */
[----:B------:R-:W-:Y:S01]  /*4a50*/  DFMA R48, R60, R48, R6 ;  /* 0x000000303c30722b */ /* 0x000fe20000000006 */
[----:B------:R-:W-:-:S05]  /*4a60*/  VIADD R6, R4, 0xffffffff ;  /* 0xffffffff04067836 */ /* 0x000fca0000000000 */
[----:B------:R-:W-:Y:S01]  /*4a70*/  ISETP.GT.U32.AND P0, PT, R6, 0x7feffffe, PT ;  /* 0x7feffffe0600780c */ /* 0x000fe20003f04070 */
[----:B------:R-:W-:-:S05]  /*4a80*/  VIADD R6, R5, 0xffffffff ;  /* 0xffffffff05067836 */ /* 0x000fca0000000000 */
[----:B------:R-:W-:-:S13]  /*4a90*/  ISETP.GT.U32.OR P0, PT, R6, 0x7feffffe, P0 ;  /* 0x7feffffe0600780c */ /* 0x000fda0000704470 */
[----:B------:R-:W-:Y:S05]  /*4aa0*/  @P0 BRA `(.L_x_65) ;  /* 0x0000000000740947 */ /* 0x000fea0003800000 */
[----:B------:R-:W-:-:S04]  /*4ab0*/  LOP3.LUT R5, R9, 0x7ff00000, RZ, 0xc0, !PT ;  /* 0x7ff0000009057812 */ /* 0x000fc800078ec0ff */
[CC--:B------:R-:W-:Y:S02]  /*4ac0*/  VIADDMNMX R4, R2.reuse, -R5.reuse, 0xb9600000, !PT ;  /* 0xb960000002047446 */ /* 0x0c0fe40007800905 */
[----:B------:R-:W-:Y:S02]  /*4ad0*/  ISETP.GE.U32.AND P0, PT, R2, R5, PT ;  /* 0x000000050200720c */ /* 0x000fe40003f06070 */
[----:B------:R-:W-:Y:S01]  /*4ae0*/  VIMNMX R2, PT, PT, R4, 0x46a00000, PT ;  /* 0x46a0000004027848 */ /* 0x000fe20003fe0100 */
[----:B------:R-:W-:Y:S01]  /*4af0*/  IMAD.MOV.U32 R4, RZ, RZ, RZ ;  /* 0x000000ffff047224 */ /* 0x000fe200078e00ff */
[----:B------:R-:W-:-:S04]  /*4b00*/  SEL R3, R3, 0x63400000, !P0 ;  /* 0x6340000003037807 */ /* 0x000fc80004000000 */
[----:B------:R-:W-:-:S05]  /*4b10*/  IADD3 R2, PT, PT, -R3, R2, RZ ;  /* 0x0000000203027210 */ /* 0x000fca0007ffe1ff */
[----:B------:R-:W-:-:S06]  /*4b20*/  VIADD R5, R2, 0x7fe00000 ;  /* 0x7fe0000002057836 */ /* 0x000fcc0000000000 */
[----:B------:R-:W-:-:S10]  /*4b30*/  DMUL R6, R48, R4 ;  /* 0x0000000430067228 */ /* 0x000fd40000000000 */
[----:B------:R-:W-:-:S13]  /*4b40*/  FSETP.GTU.AND P0, PT, |R7|, 1.469367938527859385e-39, PT ;  /* 0x001000000700780b */ /* 0x000fda0003f0c200 */
[----:B------:R-:W-:Y:S05]  /*4b50*/  @P0 BRA `(.L_x_66) ;  /* 0x0000000000a80947 */ /* 0x000fea0003800000 */
[----:B------:R-:W-:Y:S01]  /*4b60*/  DFMA R46, R48, -R46, R52 ;  /* 0x8000002e302e722b */ /* 0x000fe20000000034 */
[----:B------:R-:W-:-:S09]  /*4b70*/  MOV R8, RZ ;  /* 0x000000ff00087202 */ /* 0x000fd20000000f00 */
[C---:B------:R-:W-:Y:S02]  /*4b80*/  FSETP.NEU.AND P0, PT, R47.reuse, RZ, PT ;  /* 0x000000ff2f00720b */ /* 0x040fe40003f0d000 */
[----:B------:R-:W-:-:S04]  /*4b90*/  LOP3.LUT R3, R47, 0x80000000, R9, 0x48, !PT ;  /* 0x800000002f037812 */ /* 0x000fc800078e4809 */
[----:B------:R-:W-:-:S07]  /*4ba0*/  LOP3.LUT R9, R3, R5, RZ, 0xfc, !PT ;  /* 0x0000000503097212 */ /* 0x000fce00078efcff */
[----:B------:R-:W-:Y:S05]  /*4bb0*/  @!P0 BRA `(.L_x_66) ;  /* 0x0000000000908947 */ /* 0x000fea0003800000 */
[----:B------:R-:W-:Y:S01]  /*4bc0*/  IMAD.MOV R5, RZ, RZ, -R2 ;  /* 0x000000ffff057224 */ /* 0x000fe200078e0a02 */
[----:B------:R-:W-:Y:S01]  /*4bd0*/  IADD3 R2, PT, PT, -R2, -0x43300000, RZ ;  /* 0xbcd0000002027810 */ /* 0x000fe20007ffe1ff */
[----:B------:R-:W-:-:S06]  /*4be0*/  IMAD.MOV.U32 R4, RZ, RZ, RZ ;  /* 0x000000ffff047224 */ /* 0x000fcc00078e00ff */
[----:B------:R-:W-:Y:S02]  /*4bf0*/  DFMA R4, R6, -R4, R48 ;  /* 0x800000040604722b */ /* 0x000fe40000000030 */
[----:B------:R-:W-:-:S08]  /*4c00*/  DMUL.RP R48, R48, R8 ;  /* 0x0000000830307228 */ /* 0x000fd00000008000 */
[----:B------:R-:W-:Y:S02]  /*4c10*/  FSETP.NEU.AND P0, PT, |R5|, R2, PT ;  /* 0x000000020500720b */ /* 0x000fe40003f0d200 */
[----:B------:R-:W-:Y:S02]  /*4c20*/  LOP3.LUT R3, R49, R3, RZ, 0x3c, !PT ;  /* 0x0000000331037212 */ /* 0x000fe400078e3cff */
[----:B------:R-:W-:Y:S02]  /*4c30*/  FSEL R2, R48, R6, !P0 ;  /* 0x0000000630027208 */ /* 0x000fe40004000000 */
[----:B------:R-:W-:Y:S02]  /*4c40*/  FSEL R3, R3, R7, !P0 ;  /* 0x0000000703037208 */ /* 0x000fe40004000000 */
[----:B------:R-:W-:-:S03]  /*4c50*/  MOV R6, R2 ;  /* 0x0000000200067202 */ /* 0x000fc60000000f00 */
[----:B------:R-:W-:Y:S01]  /*4c60*/  IMAD.MOV.U32 R7, RZ, RZ, R3 ;  /* 0x000000ffff077224 */ /* 0x000fe200078e0003 */
[----:B------:R-:W-:Y:S06]  /*4c70*/  BRA `(.L_x_66) ;  /* 0x0000000000607947 */ /* 0x000fec0003800000 */
.L_x_65:
[----:B------:R-:W-:-:S14]  /*4c80*/  DSETP.NAN.AND P0, PT, R50, R50, PT ;  /* 0x000000323200722a */ /* 0x000fdc0003f08000 */
[----:B------:R-:W-:Y:S05]  /*4c90*/  @P0 BRA `(.L_x_67) ;  /* 0x00000000004c0947 */ /* 0x000fea0003800000 */
[----:B------:R-:W-:-:S14]  /*4ca0*/  DSETP.NAN.AND P0, PT, R8, R8, PT ;  /* 0x000000080800722a */ /* 0x000fdc0003f08000 */
[----:B------:R-:W-:Y:S05]  /*4cb0*/  @P0 BRA `(.L_x_68) ;  /* 0x0000000000340947 */ /* 0x000fea0003800000 */
[----:B------:R-:W-:Y:S01]  /*4cc0*/  ISETP.NE.AND P0, PT, R4, R5, PT ;  /* 0x000000050400720c */ /* 0x000fe20003f05270 */
[----:B------:R-:W-:Y:S01]  /*4cd0*/  IMAD.MOV.U32 R6, RZ, RZ, 0x0 ;  /* 0x00000000ff067424 */ /* 0x000fe200078e00ff */
[----:B------:R-:W-:-:S11]  /*4ce0*/  MOV R7, 0xfff80000 ;  /* 0xfff8000000077802 */ /* 0x000fd60000000f00 */
[----:B------:R-:W-:Y:S05]  /*4cf0*/  @!P0 BRA `(.L_x_66) ;  /* 0x0000000000408947 */ /* 0x000fea0003800000 */
[----:B------:R-:W-:Y:S02]  /*4d00*/  ISETP.NE.AND P0, PT, R4, 0x7ff00000, PT ;  /* 0x7ff000000400780c */ /* 0x000fe40003f05270 */
[----:B------:R-:W-:Y:S02]  /*4d10*/  LOP3.LUT R3, R51, 0x80000000, R9, 0x48, !PT ;  /* 0x8000000033037812 */ /* 0x000fe400078e4809 */
[----:B------:R-:W-:-:S13]  /*4d20*/  ISETP.EQ.OR P0, PT, R5, RZ, !P0 ;  /* 0x000000ff0500720c */ /* 0x000fda0004702670 */
[----:B------:R-:W-:Y:S01]  /*4d30*/  @P0 LOP3.LUT R2, R3, 0x7ff00000, RZ, 0xfc, !PT ;  /* 0x7ff0000003020812 */ /* 0x000fe200078efcff */
[----:B------:R-:W-:Y:S01]  /*4d40*/  @!P0 IMAD.MOV.U32 R6, RZ, RZ, RZ ;  /* 0x000000ffff068224 */ /* 0x000fe200078e00ff */
[----:B------:R-:W-:Y:S01]  /*4d50*/  @P0 MOV R6, RZ ;  /* 0x000000ff00060202 */ /* 0x000fe20000000f00 */
[----:B------:R-:W-:Y:S02]  /*4d60*/  @!P0 IMAD.MOV.U32 R7, RZ, RZ, R3 ;  /* 0x000000ffff078224 */ /* 0x000fe400078e0003 */
[----:B------:R-:W-:Y:S01]  /*4d70*/  @P0 IMAD.MOV.U32 R7, RZ, RZ, R2 ;  /* 0x000000ffff070224 */ /* 0x000fe200078e0002 */
[----:B------:R-:W-:Y:S06]  /*4d80*/  BRA `(.L_x_66) ;  /* 0x00000000001c7947 */ /* 0x000fec0003800000 */
.L_x_68:
[----:B------:R-:W-:Y:S01]  /*4d90*/  LOP3.LUT R3, R9, 0x80000, RZ, 0xfc, !PT ;  /* 0x0008000009037812 */ /* 0x000fe200078efcff */
[----:B------:R-:W-:-:S03]  /*4da0*/  IMAD.MOV.U32 R6, RZ, RZ, R8 ;  /* 0x000000ffff067224 */ /* 0x000fc600078e0008 */
[----:B------:R-:W-:Y:S01]  /*4db0*/  MOV R7, R3 ;  /* 0x0000000300077202 */ /* 0x000fe20000000f00 */
[----:B------:R-:W-:Y:S06]  /*4dc0*/  BRA `(.L_x_66) ;  /* 0x00000000000c7947 */ /* 0x000fec0003800000 */
.L_x_67:
[----:B------:R-:W-:Y:S01]  /*4dd0*/  LOP3.LUT R3, R51, 0x80000, RZ, 0xfc, !PT ;  /* 0x0008000033037812 */ /* 0x000fe200078efcff */
[----:B------:R-:W-:-:S04]  /*4de0*/  IMAD.MOV.U32 R6, RZ, RZ, R50 ;  /* 0x000000ffff067224 */ /* 0x000fc800078e0032 */
[----:B------:R-:W-:-:S07]  /*4df0*/  IMAD.MOV.U32 R7, RZ, RZ, R3 ;  /* 0x000000ffff077224 */ /* 0x000fce00078e0003 */
.L_x_66:
[----:B------:R-:W-:Y:S05]  /*4e00*/  BSYNC.RECONVERGENT B0 ;  /* 0x0000000000007941 */ /* 0x000fea0003800200 */
.L_x_64:
[----:B------:R-:W-:Y:S02]  /*4e10*/  HFMA2 R5, -RZ, RZ, 0, 0 ;  /* 0x00000000ff057431 */ /* 0x000fe400000001ff */
[----:B------:R-:W-:Y:S01]  /*4e20*/  IMAD.MOV.U32 R4, RZ, RZ, R0 ;  /* 0x000000ffff047224 */ /* 0x000fe200078e0000 */
[----:B------:R-:W-:Y:S01]  /*4e30*/  MOV R2, R6 ;  /* 0x0000000600027202 */ /* 0x000fe20000000f00 */
[----:B------:R-:W-:Y:S02]  /*4e40*/  IMAD.MOV.U32 R3, RZ, RZ, R7 ;  /* 0x000000ffff037224 */ /* 0x000fe400078e0007 */
[----:B------:R-:W-:Y:S05]  /*4e50*/  RET.REL.NODEC R4 `(_Z6osmateddddiddPdS_S_S_S_S_S_S_S_S_S_S_S_) ;  /* 0xffffffb004687950 */ /* 0x000fea0003c3ffff */
        .weak           $__internal_1_$__cuda_sm20_dsqrt_rn_f64_mediumpath_v1
        .type           $__internal_1_$__cuda_sm20_dsqrt_rn_f64_mediumpath_v1,@function
        .size           $__internal_1_$__cuda_sm20_dsqrt_rn_f64_mediumpath_v1,(.L_x_75 - $__internal_1_$__cuda_sm20_dsqrt_rn_f64_mediumpath_v1)
$__internal_1_$__cuda_sm20_dsqrt_rn_f64_mediumpath_v1:
[----:B------:R-:W-:Y:S01]  /*4e60*/  ISETP.GE.U32.AND P0, PT, R0, -0x3400000, PT ;  /* 0xfcc000000000780c */ /* 0x000fe20003f06070 */
[----:B------:R-:W-:-:S12]  /*4e70*/  BSSY.RECONVERGENT B0, `(.L_x_69) ;  /* 0x0000023000007945 */ /* 0x000fd80003800200 */
[----:B------:R-:W-:Y:S05]  /*4e80*/  @!P0 BRA `(.L_x_70) ;  /* 0x0000000000208947 */ /* 0x000fea0003800000 */
[----:B------:R-:W-:-:S10]  /*4e90*/  DFMA.RM R4, R6, R2, R4 ;  /* 0x000000020604722b */ /* 0x000fd40000004004 */
[----:B------:R-:W-:-:S05]  /*4ea0*/  IADD3 R2, P0, PT, R4, 0x1, RZ ;  /* 0x0000000104027810 */ /* 0x000fca0007f1e0ff */
[----:B------:R-:W-:-:S06]  /*4eb0*/  IMAD.X R3, RZ, RZ, R5, P0 ;  /* 0x000000ffff037224 */ /* 0x000fcc00000e0605 */
[----:B------:R-:W-:-:S08]  /*4ec0*/  DFMA.RP R8, -R4, R2, R8 ;  /* 0x000000020408722b */ /* 0x000fd00000008108 */
[----:B------:R-:W-:-:S06]  /*4ed0*/  DSETP.GT.AND P0, PT, R8, RZ, PT ;  /* 0x000000ff0800722a */ /* 0x000fcc0003f04000 */
[----:B------:R-:W-:Y:S02]  /*4ee0*/  FSEL R2, R2, R4, P0 ;  /* 0x0000000402027208 */ /* 0x000fe40000000000 */
[----:B------:R-:W-:Y:S01]  /*4ef0*/  FSEL R3, R3, R5, P0 ;  /* 0x0000000503037208 */ /* 0x000fe20000000000 */
[----:B------:R-:W-:Y:S06]  /*4f00*/  BRA `(.L_x_71) ;  /* 0x0000000000647947 */ /* 0x000fec0003800000 */
.L_x_70:
[----:B------:R-:W-:-:S14]  /*4f10*/  DSETP.NE.AND P0, PT, R8, RZ, PT ;  /* 0x000000ff0800722a */ /* 0x000fdc0003f05000 */
[----:B------:R-:W-:Y:S05]  /*4f20*/  @!P0 BRA `(.L_x_72) ;  /* 0x0000000000588947 */ /* 0x000fea0003800000 */
[----:B------:R-:W-:-:S13]  /*4f30*/  ISETP.GE.AND P0, PT, R9, RZ, PT ;  /* 0x000000ff0900720c */ /* 0x000fda0003f06270 */
[----:B------:R-:W-:Y:S01]  /*4f40*/  @!P0 IMAD.MOV.U32 R2, RZ, RZ, 0x0 ;  /* 0x00000000ff028424 */ /* 0x000fe200078e00ff */
[----:B------:R-:W-:Y:S01]  /*4f50*/  @!P0 MOV R3, 0xfff80000 ;  /* 0xfff8000000038802 */ /* 0x000fe20000000f00 */
[----:B------:R-:W-:Y:S06]  /*4f60*/  @!P0 BRA `(.L_x_71) ;  /* 0x00000000004c8947 */ /* 0x000fec0003800000 */
[----:B------:R-:W-:-:S13]  /*4f70*/  ISETP.GT.AND P0, PT, R9, 0x7fefffff, PT ;  /* 0x7fefffff0900780c */ /* 0x000fda0003f04270 */
[----:B------:R-:W-:Y:S05]  /*4f80*/  @P0 BRA `(.L_x_72) ;  /* 0x0000000000400947 */ /* 0x000fea0003800000 */
[----:B------:R-:W-:Y:S01]  /*4f90*/  DMUL R8, R8, 8.11296384146066816958e+31 ;  /* 0x4690000008087828 */ /* 0x000fe20000000000 */
[----:B------:R-:W-:Y:S01]  /*4fa0*/  IMAD.MOV.U32 R6, RZ, RZ, RZ ;  /* 0x000000ffff067224 */ /* 0x000fe200078e00ff */
[----:B------:R-:W-:Y:S01]  /*4fb0*/  MOV R3, 0x3fd80000 ;  /* 0x3fd8000000037802 */ /* 0x000fe20000000f00 */
[----:B------:R-:W-:-:S03]  /*4fc0*/  IMAD.MOV.U32 R2, RZ, RZ, 0x0 ;  /* 0x00000000ff027424 */ /* 0x000fc600078e00ff */
[----:B------:R-:W0:Y:S02]  /*4fd0*/  MUFU.RSQ64H R7, R9 ;  /* 0x0000000900077308 */ /* 0x000e240000001c00 */
[----:B0-----:R-:W-:-:S08]  /*4fe0*/  DMUL R4, R6, R6 ;  /* 0x0000000606047228 */ /* 0x001fd00000000000 */
[----:B------:R-:W-:-:S08]  /*4ff0*/  DFMA R4, R8, -R4, 1 ;  /* 0x3ff000000804742b */ /* 0x000fd00000000804 */
[----:B------:R-:W-:Y:S02]  /*5000*/  DFMA R2, R4, R2, 0.5 ;  /* 0x3fe000000402742b */ /* 0x000fe40000000002 */
[----:B------:R-:W-:-:S08]  /*5010*/  DMUL R4, R6, R4 ;  /* 0x0000000406047228 */ /* 0x000fd00000000000 */
[----:B------:R-:W-:-:S08]  /*5020*/  DFMA R4, R2, R4, R6 ;  /* 0x000000040204722b */ /* 0x000fd00000000006 */
[----:B------:R-:W-:Y:S02]  /*5030*/  DMUL R2, R8, R4 ;  /* 0x0000000408027228 */ /* 0x000fe40000000000 */
[----:B------:R-:W-:-:S06]  /*5040*/  VIADD R5, R5, 0xfff00000 ;  /* 0xfff0000005057836 */ /* 0x000fcc0000000000 */
[----:B------:R-:W-:-:S08]  /*5050*/  DFMA R6, R2, -R2, R8 ;  /* 0x800000020206722b */ /* 0x000fd00000000008 */
[----:B------:R-:W-:-:S10]  /*5060*/  DFMA R2, R4, R6, R2 ;  /* 0x000000060402722b */ /* 0x000fd40000000002 */
[----:B------:R-:W-:Y:S01]  /*5070*/  VIADD R3, R3, 0xfcb00000 ;  /* 0xfcb0000003037836 */ /* 0x000fe20000000000 */
[----:B------:R-:W-:Y:S06]  /*5080*/  BRA `(.L_x_71) ;  /* 0x0000000000047947 */ /* 0x000fec0003800000 */
.L_x_72:
[----:B------:R-:W-:-:S11]  /*5090*/  DADD R2, R8, R8 ;  /* 0x0000000008027229 */ /* 0x000fd60000000008 */
.L_x_71:
[----:B------:R-:W-:Y:S05]  /*50a0*/  BSYNC.RECONVERGENT B0 ;  /* 0x0000000000007941 */ /* 0x000fea0003800200 */
.L_x_69:
[----:B------:R-:W-:Y:S01]  /*50b0*/  MOV R4, R10 ;  /* 0x0000000a00047202 */ /* 0x000fe20000000f00 */
[----:B------:R-:W-:-:S04]  /*50c0*/  IMAD.MOV.U32 R5, RZ, RZ, 0x0 ;  /* 0x00000000ff057424 */ /* 0x000fc800078e00ff */
[----:B------:R-:W-:Y:S05]  /*50d0*/  RET.REL.NODEC R4 `(_Z6osmateddddiddPdS_S_S_S_S_S_S_S_S_S_S_S_) ;  /* 0xffffffac04c87950 */ /* 0x000fea0003c3ffff */
.L_x_73:
[----:B------:R-:W-:-:S00]  /*50e0*/  BRA `(.L_x_73) ;  /* 0xfffffffc00fc7947 */ /* 0x000fc0000383ffff */
[----:B------:R-:W-:-:S00]  /*50f0*/  NOP ;  /* 0x0000000000007918 */ /* 0x000fc00000000000 */
        /* <DEDUP_REMOVED lines=8> */
.L_x_75:


//--------------------- .nv.shared.reserved.0     --------------------------
	.section	.nv.shared.reserved.0,"aw",@nobits
	.weak		__nv_reservedSMEM_offset_0_alias
	.size		__nv_reservedSMEM_offset_0_alias, 0, 64
	.other		__nv_reservedSMEM_offset_0_alias,@"STO_CUDA_RESERVED_SHARED STV_DEFAULT"
__nv_reservedSMEM_offset_0_alias:
	.zero		0
	.zero		64


//--------------------- .nv.constant0._Z6osmateddddiddPdS_S_S_S_S_S_S_S_S_S_S_S_ --------------------------
	.section	.nv.constant0._Z6osmateddddiddPdS_S_S_S_S_S_S_S_S_S_S_S_,"a",@progbits
	.sectionflags	@""
	.align	4
.nv.constant0._Z6osmateddddiddPdS_S_S_S_S_S_S_S_S_S_S_S_:
	.zero		1056


//--------------------- SYMBOLS --------------------------

	.type		.nv.reservedSmem.offset0,@object
	.size		.nv.reservedSmem.offset0,0x4
